	.target	sm_90a

	.elftype	@"ET_EXEC"


//--------------------- .note.nv.tkinfo           --------------------------
	.section	.note.nv.tkinfo,"",@"SHT_NOTE"
	.sectionflags	@"SHF_NOTE_NV_TKINFO"
	.tkinfo
        /*0018*/ 	.word	0x00000002
        /*0030*/ 	.string	""
        /*0030*/ 	.string	"ptxas"
        /*0030*/ 	.string	"Cuda compilation tools, release 13.0, V13.0.88"
        /*0030*/ 	.string	"Build cuda_13.0.r13.0/compiler.36424714_0"
        /*0030*/ 	.string	"-arch sm_90a -m 64 "



//--------------------- .note.nv.cuinfo           --------------------------
	.section	.note.nv.cuinfo,"",@"SHT_NOTE"
	.sectionflags	@"SHF_NOTE_NV_CUINFO"
        /*0018*/ 	.short	0x0002
        /*001a*/ 	.short	0x005a
        /*001c*/ 	.short	0x0082
	.zero		2


//--------------------- .nv.info                  --------------------------
	.section	.nv.info,"",@"SHT_CUDA_INFO"
	.align	4


	//----- nvinfo : EIATTR_REGCOUNT
	.align		4
        /*0000*/ 	.byte	0x04, 0x2f
        /*0002*/ 	.short	(.L_12 - .L_11)
	.align		4
.L_11:
        /*0004*/ 	.word	index@(_ZN7cutlass13device_kernelINS_4gemm6kernel13GemmUniversalIN4cute5tupleIJiiiiEEENS1_10collective13CollectiveMmaINS1_37MainloopSm90TmaGmmaWarpSpecializedFP8ILi11ENS5_IJNS4_1CILi2EEENSA_ILi4EEENSA_ILi1EEEEEENS1_35KernelTmaWarpSpecializedCooperativeEEENS5_IJNSA_ILi256EEENSA_ILi64EEESI_EEENS_12float_e4m3_tENS5_IJlSD_lEEESK_SL_NS4_8TiledMMAINS4_8MMA_AtomIJNS4_4SM904GMMA30MMA_64x64x32_F32E4M3E4M3_SS_TNILNSP_7ScaleInE1ELSR_1EEEEEENS4_6LayoutINS5_IJSB_SD_SD_EEENS5_IJSD_NSA_ILi0EEESW_EEEEENS5_IJNS4_10UnderscoreESZ_SZ_EEEEENS4_23SM90_TMA_LOAD_MULTICASTENS4_14ComposedLayoutINS4_7SwizzleILi2ELi4ELi3EEENS4_18smem_ptr_flag_bitsILi8EEENSU_INS5_IJNSA_ILi8EEESI_EEENS5_IJSI_SD_EEEEEEEvNS4_8identityES12_S1C_vS1D_EENS_8epilogue10collective6detail29Sm90TmaWarpSpecializedAdapterINS1G_15DefaultEpilogueISK_SL_SL_NS1F_6thread17LinearCombinationISK_Li1EffLNS1K_9ScaleType4KindE0ELNS_15FloatRoundStyleE2ESK_EENS1_15EpilogueDefaultEEEEEvvEEEEvNT_6ParamsE)
        /*0008*/ 	.word	0x000000a8


	//----- nvinfo : EIATTR_FRAME_SIZE
	.align		4
.L_12:
        /*000c*/ 	.byte	0x04, 0x11
        /*000e*/ 	.short	(.L_14 - .L_13)
	.align		4
.L_13:
        /*0010*/ 	.word	index@(_ZN7cutlass13device_kernelINS_4gemm6kernel13GemmUniversalIN4cute5tupleIJiiiiEEENS1_10collective13CollectiveMmaINS1_37MainloopSm90TmaGmmaWarpSpecializedFP8ILi11ENS5_IJNS4_1CILi2EEENSA_ILi4EEENSA_ILi1EEEEEENS1_35KernelTmaWarpSpecializedCooperativeEEENS5_IJNSA_ILi256EEENSA_ILi64EEESI_EEENS_12float_e4m3_tENS5_IJlSD_lEEESK_SL_NS4_8TiledMMAINS4_8MMA_AtomIJNS4_4SM904GMMA30MMA_64x64x32_F32E4M3E4M3_SS_TNILNSP_7ScaleInE1ELSR_1EEEEEENS4_6LayoutINS5_IJSB_SD_SD_EEENS5_IJSD_NSA_ILi0EEESW_EEEEENS5_IJNS4_10UnderscoreESZ_SZ_EEEEENS4_23SM90_TMA_LOAD_MULTICASTENS4_14ComposedLayoutINS4_7SwizzleILi2ELi4ELi3EEENS4_18smem_ptr_flag_bitsILi8EEENSU_INS5_IJNSA_ILi8EEESI_EEENS5_IJSI_SD_EEEEEEEvNS4_8identityES12_S1C_vS1D_EENS_8epilogue10collective6detail29Sm90TmaWarpSpecializedAdapterINS1G_15DefaultEpilogueISK_SL_SL_NS1F_6thread17LinearCombinationISK_Li1EffLNS1K_9ScaleType4KindE0ELNS_15FloatRoundStyleE2ESK_EENS1_15EpilogueDefaultEEEEEvvEEEEvNT_6ParamsE)
        /*0014*/ 	.word	0x00000000


	//----- nvinfo : EIATTR_MIN_STACK_SIZE
	.align		4
.L_14:
        /*0018*/ 	.byte	0x04, 0x12
        /*001a*/ 	.short	(.L_16 - .L_15)
	.align		4
.L_15:
        /*001c*/ 	.word	index@(_ZN7cutlass13device_kernelINS_4gemm6kernel13GemmUniversalIN4cute5tupleIJiiiiEEENS1_10collective13CollectiveMmaINS1_37MainloopSm90TmaGmmaWarpSpecializedFP8ILi11ENS5_IJNS4_1CILi2EEENSA_ILi4EEENSA_ILi1EEEEEENS1_35KernelTmaWarpSpecializedCooperativeEEENS5_IJNSA_ILi256EEENSA_ILi64EEESI_EEENS_12float_e4m3_tENS5_IJlSD_lEEESK_SL_NS4_8TiledMMAINS4_8MMA_AtomIJNS4_4SM904GMMA30MMA_64x64x32_F32E4M3E4M3_SS_TNILNSP_7ScaleInE1ELSR_1EEEEEENS4_6LayoutINS5_IJSB_SD_SD_EEENS5_IJSD_NSA_ILi0EEESW_EEEEENS5_IJNS4_10UnderscoreESZ_SZ_EEEEENS4_23SM90_TMA_LOAD_MULTICASTENS4_14ComposedLayoutINS4_7SwizzleILi2ELi4ELi3EEENS4_18smem_ptr_flag_bitsILi8EEENSU_INS5_IJNSA_ILi8EEESI_EEENS5_IJSI_SD_EEEEEEEvNS4_8identityES12_S1C_vS1D_EENS_8epilogue10collective6detail29Sm90TmaWarpSpecializedAdapterINS1G_15DefaultEpilogueISK_SL_SL_NS1F_6thread17LinearCombinationISK_Li1EffLNS1K_9ScaleType4KindE0ELNS_15FloatRoundStyleE2ESK_EENS1_15EpilogueDefaultEEEEEvvEEEEvNT_6ParamsE)
        /*0020*/ 	.word	0x00000000
.L_16:


//--------------------- .nv.compat                --------------------------
	.section	.nv.compat,"",@"SHT_CUDA_COMPAT_INFO"
	.align	4
        /*0000*/ 	.byte	0x02, 0x09, 0x01, 0x00, 0x02, 0x02, 0x04, 0x00, 0x02, 0x05, 0x05, 0x00, 0x03, 0x07, 0x01, 0x01
        /*0010*/ 	.byte	0x02, 0x03, 0x01, 0x00, 0x02, 0x06, 0x01, 0x00, 0x04, 0x0b, 0x08, 0x00, 0x00, 0x00, 0x00, 0x00
        /*0020*/ 	.byte	0x00, 0x00, 0x00, 0x00


//--------------------- .nv.info._ZN7cutlass13device_kernelINS_4gemm6kernel13GemmUniversalIN4cute5tupleIJiiiiEEENS1_10collective13CollectiveMmaINS1_37MainloopSm90TmaGmmaWarpSpecializedFP8ILi11ENS5_IJNS4_1CILi2EEENSA_ILi4EEENSA_ILi1EEEEEENS1_35KernelTmaWarpSpecializedCooperativeEEENS5_IJNSA_ILi256EEENSA_ILi64EEESI_EEENS_12float_e4m3_tENS5_IJlSD_lEEESK_SL_NS4_8TiledMMAINS4_8MMA_AtomIJNS4_4SM904GMMA30MMA_64x64x32_F32E4M3E4M3_SS_TNILNSP_7ScaleInE1ELSR_1EEEEEENS4_6LayoutINS5_IJSB_SD_SD_EEENS5_IJSD_NSA_ILi0EEESW_EEEEENS5_IJNS4_10UnderscoreESZ_SZ_EEEEENS4_23SM90_TMA_LOAD_MULTICASTENS4_14ComposedLayoutINS4_7SwizzleILi2ELi4ELi3EEENS4_18smem_ptr_flag_bitsILi8EEENSU_INS5_IJNSA_ILi8EEESI_EEENS5_IJSI_SD_EEEEEEEvNS4_8identityES12_S1C_vS1D_EENS_8epilogue10collective6detail29Sm90TmaWarpSpecializedAdapterINS1G_15DefaultEpilogueISK_SL_SL_NS1F_6thread17LinearCombinationISK_Li1EffLNS1K_9ScaleType4KindE0ELNS_15FloatRoundStyleE2ESK_EENS1_15EpilogueDefaultEEEEEvvEEEEvNT_6ParamsE --------------------------
	.section	.nv.info._ZN7cutlass13device_kernelINS_4gemm6kernel13GemmUniversalIN4cute5tupleIJiiiiEEENS1_10collective13CollectiveMmaINS1_37MainloopSm90TmaGmmaWarpSpecializedFP8ILi11ENS5_IJNS4_1CILi2EEENSA_ILi4EEENSA_ILi1EEEEEENS1_35KernelTmaWarpSpecializedCooperativeEEENS5_IJNSA_ILi256EEENSA_ILi64EEESI_EEENS_12float_e4m3_tENS5_IJlSD_lEEESK_SL_NS4_8TiledMMAINS4_8MMA_AtomIJNS4_4SM904GMMA30MMA_64x64x32_F32E4M3E4M3_SS_TNILNSP_7ScaleInE1ELSR_1EEEEEENS4_6LayoutINS5_IJSB_SD_SD_EEENS5_IJSD_NSA_ILi0EEESW_EEEEENS5_IJNS4_10UnderscoreESZ_SZ_EEEEENS4_23SM90_TMA_LOAD_MULTICASTENS4_14ComposedLayoutINS4_7SwizzleILi2ELi4ELi3EEENS4_18smem_ptr_flag_bitsILi8EEENSU_INS5_IJNSA_ILi8EEESI_EEENS5_IJSI_SD_EEEEEEEvNS4_8identityES12_S1C_vS1D_EENS_8epilogue10collective6detail29Sm90TmaWarpSpecializedAdapterINS1G_15DefaultEpilogueISK_SL_SL_NS1F_6thread17LinearCombinationISK_Li1EffLNS1K_9ScaleType4KindE0ELNS_15FloatRoundStyleE2ESK_EENS1_15EpilogueDefaultEEEEEvvEEEEvNT_6ParamsE,"",@"SHT_CUDA_INFO"
	.sectionflags	@""
	.align	4


	//----- nvinfo : EIATTR_CUDA_API_VERSION
	.align		4
        /*0000*/ 	.byte	0x04, 0x37
        /*0002*/ 	.short	(.L_18 - .L_17)
.L_17:
        /*0004*/ 	.word	0x00000082


	//----- nvinfo : EIATTR_KPARAM_INFO
	.align		4
.L_18:
        /*0008*/ 	.byte	0x04, 0x17
        /*000a*/ 	.short	(.L_20 - .L_19)
.L_19:
        /*000c*/ 	.word	0x00000000
        /*0010*/ 	.short	0x0000
        /*0012*/ 	.short	0x0070
        /*0014*/ 	.byte	0x00, 0xf0, 0x01, 0x10


	//----- nvinfo : EIATTR_SPARSE_MMA_MASK
	.align		4
.L_20:
        /*0018*/ 	.byte	0x03, 0x50
        /*001a*/ 	.short	0x0000


	//----- nvinfo : EIATTR_MAXREG_COUNT
	.align		4
        /*001c*/ 	.byte	0x03, 0x1b
        /*001e*/ 	.short	0x00a8


	//----- nvinfo : EIATTR_NUM_BARRIERS
	.align		4
        /*0020*/ 	.byte	0x02, 0x4c
        /*0022*/ 	.byte	0x01
	.zero		1


	//----- nvinfo : EIATTR_MERCURY_ISA_VERSION
	.align		4
        /*0024*/ 	.byte	0x03, 0x5f
        /*0026*/ 	.short	0x0101


	//----- nvinfo : EIATTR_INT_WARP_WIDE_INSTR_OFFSETS
	.align		4
        /*0028*/ 	.byte	0x04, 0x31
        /*002a*/ 	.short	(.L_22 - .L_21)


	//   ....[0]....
.L_21:
        /*002c*/ 	.word	0x000005b0


	//   ....[1]....
        /*0030*/ 	.word	0x000005e0


	//   ....[2]....
        /*0034*/ 	.word	0x00000760


	//----- nvinfo : EIATTR_COOP_GROUP_MASK_REGIDS
	.align		4
.L_22:
        /*0038*/ 	.byte	0x04, 0x29
        /*003a*/ 	.short	(.L_24 - .L_23)


	//   ....[0]....
.L_23:
        /*003c*/ 	.word	0xffffffff


	//   ....[1]....
        /*0040*/ 	.word	0xffffffff


	//   ....[2]....
        /*0044*/ 	.word	0xffffffff


	//   ....[3]....
        /*0048*/ 	.word	0xffffffff


	//   ....[4]....
        /*004c*/ 	.word	0xffffffff


	//   ....[5]....
        /*0050*/ 	.word	0xffffffff


	//----- nvinfo : EIATTR_COOP_GROUP_INSTR_OFFSETS
	.align		4
.L_24:
        /*0054*/ 	.byte	0x04, 0x28
        /*0056*/ 	.short	(.L_26 - .L_25)


	//   ....[0]....
.L_25:
        /*0058*/ 	.word	0x00000060


	//   ....[1]....
        /*005c*/ 	.word	0x00000070


	//   ....[2]....
        /*0060*/ 	.word	0x00000130


	//   ....[3]....
        /*0064*/ 	.word	0x000003e0


	//   ....[4]....
        /*0068*/ 	.word	0x00000900


	//   ....[5]....
        /*006c*/ 	.word	0x00001380


	//----- nvinfo : EIATTR_REG_RECONFIG
	.align		4
.L_26:
        /*0070*/ 	.byte	0x01, 0x54
	.zero		2


	//----- nvinfo : EIATTR_MBARRIER_INSTR_OFFSETS
	.align		4
        /*0074*/ 	.byte	0x04, 0x39
        /*0076*/ 	.short	(.L_28 - .L_27)


	//   ....[0]....
.L_27:
        /*0078*/ 	.word	0x00000250
        /*007c*/ 	.word	0x000000ff
        /*0080*/ 	.word	0x00000000
        /*0084*/ 	.short	0x0100
        /*0086*/ 	.byte	0x08
	.zero		1


	//   ....[1]....
        /*0088*/ 	.word	0x00000260
        /*008c*/ 	.word	0x000000ff
        /*0090*/ 	.word	0x00000058
        /*0094*/ 	.short	0x0100
        /*0096*/ 	.byte	0x08
	.zero		1


	//   ....[2]....
        /*0098*/ 	.word	0x00000270
        /*009c*/ 	.word	0x000000ff
        /*00a0*/ 	.word	0x00000008
        /*00a4*/ 	.short	0x0100
        /*00a6*/ 	.byte	0x08
	.zero		1


	//   ....[3]....
        /*00a8*/ 	.word	0x00000280
        /*00ac*/ 	.word	0x000000ff
        /*00b0*/ 	.word	0x00000060
        /*00b4*/ 	.short	0x0100
        /*00b6*/ 	.byte	0x08
	.zero		1


	//   ....[4]....
        /*00b8*/ 	.word	0x00000290
        /*00bc*/ 	.word	0x000000ff
        /*00c0*/ 	.word	0x00000010
        /*00c4*/ 	.short	0x0100
        /*00c6*/ 	.byte	0x08
	.zero		1


	//   ....[5]....
        /*00c8*/ 	.word	0x000002a0
        /*00cc*/ 	.word	0x000000ff
        /*00d0*/ 	.word	0x00000068
        /*00d4*/ 	.short	0x0100
        /*00d6*/ 	.byte	0x08
	.zero		1


	//   ....[6]....
        /*00d8*/ 	.word	0x000002b0
        /*00dc*/ 	.word	0x000000ff
        /*00e0*/ 	.word	0x00000018
        /*00e4*/ 	.short	0x0100
        /*00e6*/ 	.byte	0x08
	.zero		1


	//   ....[7]....
        /*00e8*/ 	.word	0x000002c0
        /*00ec*/ 	.word	0x000000ff
        /*00f0*/ 	.word	0x00000070
        /*00f4*/ 	.short	0x0100
        /*00f6*/ 	.byte	0x08
	.zero		1


	//   ....[8]....
        /*00f8*/ 	.word	0x000002d0
        /*00fc*/ 	.word	0x000000ff
        /*0100*/ 	.word	0x00000020
        /*0104*/ 	.short	0x0100
        /*0106*/ 	.byte	0x08
	.zero		1


	//   ....[9]....
        /*0108*/ 	.word	0x000002e0
        /*010c*/ 	.word	0x000000ff
        /*0110*/ 	.word	0x00000078
        /*0114*/ 	.short	0x0100
        /*0116*/ 	.byte	0x08
	.zero		1


	//   ....[10]....
        /*0118*/ 	.word	0x000002f0
        /*011c*/ 	.word	0x000000ff
        /*0120*/ 	.word	0x00000028
        /*0124*/ 	.short	0x0100
        /*0126*/ 	.byte	0x08
	.zero		1


	//   ....[11]....
        /*0128*/ 	.word	0x00000300
        /*012c*/ 	.word	0x000000ff
        /*0130*/ 	.word	0x00000080
        /*0134*/ 	.short	0x0100
        /*0136*/ 	.byte	0x08
	.zero		1


	//   ....[12]....
        /*0138*/ 	.word	0x00000310
        /*013c*/ 	.word	0x000000ff
        /*0140*/ 	.word	0x00000030
        /*0144*/ 	.short	0x0100
        /*0146*/ 	.byte	0x08
	.zero		1


	//   ....[13]....
        /*0148*/ 	.word	0x00000320
        /*014c*/ 	.word	0x000000ff
        /*0150*/ 	.word	0x00000088
        /*0154*/ 	.short	0x0100
        /*0156*/ 	.byte	0x08
	.zero		1


	//   ....[14]....
        /*0158*/ 	.word	0x00000330
        /*015c*/ 	.word	0x000000ff
        /*0160*/ 	.word	0x00000038
        /*0164*/ 	.short	0x0100
        /*0166*/ 	.byte	0x08
	.zero		1


	//   ....[15]....
        /*0168*/ 	.word	0x00000340
        /*016c*/ 	.word	0x000000ff
        /*0170*/ 	.word	0x00000090
        /*0174*/ 	.short	0x0100
        /*0176*/ 	.byte	0x08
	.zero		1


	//   ....[16]....
        /*0178*/ 	.word	0x00000350
        /*017c*/ 	.word	0x000000ff
        /*0180*/ 	.word	0x00000040
        /*0184*/ 	.short	0x0100
        /*0186*/ 	.byte	0x08
	.zero		1


	//   ....[17]....
        /*0188*/ 	.word	0x00000360
        /*018c*/ 	.word	0x000000ff
        /*0190*/ 	.word	0x00000098
        /*0194*/ 	.short	0x0100
        /*0196*/ 	.byte	0x08
	.zero		1


	//   ....[18]....
        /*0198*/ 	.word	0x00000370
        /*019c*/ 	.word	0x000000ff
        /*01a0*/ 	.word	0x00000048
        /*01a4*/ 	.short	0x0100
        /*01a6*/ 	.byte	0x08
	.zero		1


	//   ....[19]....
        /*01a8*/ 	.word	0x00000380
        /*01ac*/ 	.word	0x000000ff
        /*01b0*/ 	.word	0x000000a0
        /*01b4*/ 	.short	0x0100
        /*01b6*/ 	.byte	0x08
	.zero		1


	//   ....[20]....
        /*01b8*/ 	.word	0x00000390
        /*01bc*/ 	.word	0x000000ff
        /*01c0*/ 	.word	0x00000050
        /*01c4*/ 	.short	0x0100
        /*01c6*/ 	.byte	0x08
	.zero		1


	//   ....[21]....
        /*01c8*/ 	.word	0x000003a0
        /*01cc*/ 	.word	0x000000ff
        /*01d0*/ 	.word	0x000000a8
        /*01d4*/ 	.short	0x0100
        /*01d6*/ 	.byte	0x08
	.zero		1


	//   ....[22]....
        /*01d8*/ 	.word	0x000007f0
        /*01dc*/ 	.word	0x000000ff
        /*01e0*/ 	.word	0x000000c0
        /*01e4*/ 	.short	0x0100
        /*01e6*/ 	.byte	0x06
	.zero		1


	//   ....[23]....
        /*01e8*/ 	.word	0x00000890
        /*01ec*/ 	.word	0x000000ff
        /*01f0*/ 	.word	0x000000c8
        /*01f4*/ 	.short	0x0100
        /*01f6*/ 	.byte	0x06
	.zero		1


	//   ....[24]....
        /*01f8*/ 	.word	0x000018b0
        /*01fc*/ 	.word	0x000000ff
        /*0200*/ 	.word	0x00000000
        /*0204*/ 	.short	0x010a
        /*0206*/ 	.byte	0x06
	.zero		1


	//   ....[25]....
        /*0208*/ 	.word	0x000018f0
        /*020c*/ 	.word	0x000000ff
        /*0210*/ 	.word	0x00000000
        /*0214*/ 	.short	0x010a
        /*0216*/ 	.byte	0x06
	.zero		1


	//   ....[26]....
        /*0218*/ 	.word	0x000022c0
        /*021c*/ 	.word	0x000000ff
        /*0220*/ 	.word	0x00000000
        /*0224*/ 	.short	0x010a
        /*0226*/ 	.byte	0x0c
	.zero		1


	//   ....[27]....
        /*0228*/ 	.word	0x00002300
        /*022c*/ 	.word	0x000000ff
        /*0230*/ 	.word	0x00000000
        /*0234*/ 	.short	0x010a
        /*0236*/ 	.byte	0x0c
	.zero		1


	//   ....[28]....
        /*0238*/ 	.word	0x000029d0
        /*023c*/ 	.word	0x0000000e
        /*0240*/ 	.word	0x00000000
        /*0244*/ 	.short	0x0101
        /*0246*/ 	.byte	0x3f
	.zero		1


	//   ....[29]....
        /*0248*/ 	.word	0x00003070
        /*024c*/ 	.word	0x0000000c
        /*0250*/ 	.word	0x00000000
        /*0254*/ 	.short	0x0101
        /*0256*/ 	.byte	0x3f
	.zero		1


	//   ....[30]....
        /*0258*/ 	.word	0x00008bc0
        /*025c*/ 	.word	0x00000014
        /*0260*/ 	.word	0x00000058
        /*0264*/ 	.short	0x010a
        /*0266*/ 	.byte	0x3f
	.zero		1


	//   ....[31]....
        /*0268*/ 	.word	0x00008f60
        /*026c*/ 	.word	0x00000008
        /*0270*/ 	.word	0x000000c8
        /*0274*/ 	.short	0x0101
        /*0276*/ 	.byte	0x3f
	.zero		1


	//   ....[32]....
        /*0278*/ 	.word	0x00009680
        /*027c*/ 	.word	0x00000006
        /*0280*/ 	.word	0x00000000
        /*0284*/ 	.short	0x010a
        /*0286*/ 	.byte	0x3f
	.zero		1


	//   ....[33]....
        /*0288*/ 	.word	0x00009700
        /*028c*/ 	.word	0x00000007
        /*0290*/ 	.word	0x00000000
        /*0294*/ 	.short	0x010a
        /*0296*/ 	.byte	0x3f
	.zero		1


	//   ....[34]....
        /*0298*/ 	.word	0x00009790
        /*029c*/ 	.word	0x00000006
        /*02a0*/ 	.word	0x00000000
        /*02a4*/ 	.short	0x010a
        /*02a6*/ 	.byte	0x3f
	.zero		1


	//   ....[35]....
        /*02a8*/ 	.word	0x00009820
        /*02ac*/ 	.word	0x00000009
        /*02b0*/ 	.word	0x00000000
        /*02b4*/ 	.short	0x010a
        /*02b6*/ 	.byte	0x3f
	.zero		1


	//   ....[36]....
        /*02b8*/ 	.word	0x000098b0
        /*02bc*/ 	.word	0x00000006
        /*02c0*/ 	.word	0x00000000
        /*02c4*/ 	.short	0x010a
        /*02c6*/ 	.byte	0x3f
	.zero		1


	//   ....[37]....
        /*02c8*/ 	.word	0x00009940
        /*02cc*/ 	.word	0x00000009
        /*02d0*/ 	.word	0x00000000
        /*02d4*/ 	.short	0x010a
        /*02d6*/ 	.byte	0x3f
	.zero		1


	//   ....[38]....
        /*02d8*/ 	.word	0x000099d0
        /*02dc*/ 	.word	0x00000006
        /*02e0*/ 	.word	0x00000000
        /*02e4*/ 	.short	0x010a
        /*02e6*/ 	.byte	0x3f
	.zero		1


	//   ....[39]....
        /*02e8*/ 	.word	0x00009a60
        /*02ec*/ 	.word	0x00000009
        /*02f0*/ 	.word	0x00000000
        /*02f4*/ 	.short	0x010a
        /*02f6*/ 	.byte	0x3f
	.zero		1


	//   ....[40]....
        /*02f8*/ 	.word	0x00009af0
        /*02fc*/ 	.word	0x0000000a
        /*0300*/ 	.word	0x00000000
        /*0304*/ 	.short	0x010a
        /*0306*/ 	.byte	0x3f
	.zero		1


	//   ....[41]....
        /*0308*/ 	.word	0x00009b80
        /*030c*/ 	.word	0x0000000b
        /*0310*/ 	.word	0x00000000
        /*0314*/ 	.short	0x010a
        /*0316*/ 	.byte	0x3f
	.zero		1


	//   ....[42]....
        /*0318*/ 	.word	0x00009c10
        /*031c*/ 	.word	0x00000003
        /*0320*/ 	.word	0x00000000
        /*0324*/ 	.short	0x010a
        /*0326*/ 	.byte	0x3f
	.zero		1


	//   ....[43]....
        /*0328*/ 	.word	0x00009c80
        /*032c*/ 	.word	0x0000000d
        /*0330*/ 	.word	0x00000000
        /*0334*/ 	.short	0x010a
        /*0336*/ 	.byte	0x3f
	.zero		1


	//   ....[44]....
        /*0338*/ 	.word	0x00009ce0
        /*033c*/ 	.word	0x0000000f
        /*0340*/ 	.word	0x00000000
        /*0344*/ 	.short	0x010a
        /*0346*/ 	.byte	0x3f
	.zero		1


	//   ....[45]....
        /*0348*/ 	.word	0x00009db0
        /*034c*/ 	.word	0x00000014
        /*0350*/ 	.word	0x00000058
        /*0354*/ 	.short	0x010a
        /*0356*/ 	.byte	0x3f
	.zero		1


	//   ....[46]....
        /*0358*/ 	.word	0x00009e80
        /*035c*/ 	.word	0x00000006
        /*0360*/ 	.word	0x00000000
        /*0364*/ 	.short	0x010a
        /*0366*/ 	.byte	0x3f
	.zero		1


	//   ....[47]....
        /*0368*/ 	.word	0x00009ed0
        /*036c*/ 	.word	0x00000007
        /*0370*/ 	.word	0x00000000
        /*0374*/ 	.short	0x010a
        /*0376*/ 	.byte	0x3f
	.zero		1


	//   ....[48]....
        /*0378*/ 	.word	0x00009f20
        /*037c*/ 	.word	0x00000006
        /*0380*/ 	.word	0x00000000
        /*0384*/ 	.short	0x010a
        /*0386*/ 	.byte	0x3f
	.zero		1


	//   ....[49]....
        /*0388*/ 	.word	0x00009f70
        /*038c*/ 	.word	0x00000009
        /*0390*/ 	.word	0x00000000
        /*0394*/ 	.short	0x010a
        /*0396*/ 	.byte	0x3f
	.zero		1


	//   ....[50]....
        /*0398*/ 	.word	0x00009fc0
        /*039c*/ 	.word	0x00000006
        /*03a0*/ 	.word	0x00000000
        /*03a4*/ 	.short	0x010a
        /*03a6*/ 	.byte	0x3f
	.zero		1


	//   ....[51]....
        /*03a8*/ 	.word	0x0000a010
        /*03ac*/ 	.word	0x00000009
        /*03b0*/ 	.word	0x00000000
        /*03b4*/ 	.short	0x010a
        /*03b6*/ 	.byte	0x3f
	.zero		1


	//   ....[52]....
        /*03b8*/ 	.word	0x0000a060
        /*03bc*/ 	.word	0x00000006
        /*03c0*/ 	.word	0x00000000
        /*03c4*/ 	.short	0x010a
        /*03c6*/ 	.byte	0x3f
	.zero		1


	//   ....[53]....
        /*03c8*/ 	.word	0x0000a0b0
        /*03cc*/ 	.word	0x00000009
        /*03d0*/ 	.word	0x00000000
        /*03d4*/ 	.short	0x010a
        /*03d6*/ 	.byte	0x3f
	.zero		1


	//   ....[54]....
        /*03d8*/ 	.word	0x0000a100
        /*03dc*/ 	.word	0x0000000a
        /*03e0*/ 	.word	0x00000000
        /*03e4*/ 	.short	0x010a
        /*03e6*/ 	.byte	0x3f
	.zero		1


	//   ....[55]....
        /*03e8*/ 	.word	0x0000a150
        /*03ec*/ 	.word	0x0000000b
        /*03f0*/ 	.word	0x00000000
        /*03f4*/ 	.short	0x010a
        /*03f6*/ 	.byte	0x3f
	.zero		1


	//----- nvinfo : EIATTR_NUM_MBARRIERS
	.align		4
.L_28:
        /*03f8*/ 	.byte	0x03, 0x38
        /*03fa*/ 	.short	0x0018


	//----- nvinfo : EIATTR_EXIT_INSTR_OFFSETS
	.align		4
        /*03fc*/ 	.byte	0x04, 0x1c
        /*03fe*/ 	.short	(.L_30 - .L_29)


	//   ....[0]....
.L_29:
        /*0400*/ 	.word	0x00000a60


	//   ....[1]....
        /*0404*/ 	.word	0x00001250


	//   ....[2]....
        /*0408*/ 	.word	0x00008200


	//   ....[3]....
        /*040c*/ 	.word	0x00008760


	//   ....[4]....
        /*0410*/ 	.word	0x00009c60


	//----- nvinfo : EIATTR_MAX_THREADS
	.align		4
.L_30:
        /*0414*/ 	.byte	0x04, 0x05
        /*0416*/ 	.short	(.L_32 - .L_31)
.L_31:
        /*0418*/ 	.word	0x00000180
        /*041c*/ 	.word	0x00000001
        /*0420*/ 	.word	0x00000001


	//----- nvinfo : EIATTR_CRS_STACK_SIZE
	.align		4
.L_32:
        /*0424*/ 	.byte	0x04, 0x1e
        /*0426*/ 	.short	(.L_34 - .L_33)
.L_33:
        /*0428*/ 	.word	0x00000000


	//----- nvinfo : EIATTR_CBANK_PARAM_SIZE
	.align		4
.L_34:
        /*042c*/ 	.byte	0x03, 0x19
        /*042e*/ 	.short	0x0470


	//----- nvinfo : EIATTR_PARAM_CBANK
	.align		4
        /*0430*/ 	.byte	0x04, 0x0a
        /*0432*/ 	.short	(.L_36 - .L_35)
	.align		4
.L_35:
        /*0434*/ 	.word	index@(.nv.constant0._ZN7cutlass13device_kernelINS_4gemm6kernel13GemmUniversalIN4cute5tupleIJiiiiEEENS1_10collective13CollectiveMmaINS1_37MainloopSm90TmaGmmaWarpSpecializedFP8ILi11ENS5_IJNS4_1CILi2EEENSA_ILi4EEENSA_ILi1EEEEEENS1_35KernelTmaWarpSpecializedCooperativeEEENS5_IJNSA_ILi256EEENSA_ILi64EEESI_EEENS_12float_e4m3_tENS5_IJlSD_lEEESK_SL_NS4_8TiledMMAINS4_8MMA_AtomIJNS4_4SM904GMMA30MMA_64x64x32_F32E4M3E4M3_SS_TNILNSP_7ScaleInE1ELSR_1EEEEEENS4_6LayoutINS5_IJSB_SD_SD_EEENS5_IJSD_NSA_ILi0EEESW_EEEEENS5_IJNS4_10UnderscoreESZ_SZ_EEEEENS4_23SM90_TMA_LOAD_MULTICASTENS4_14ComposedLayoutINS4_7SwizzleILi2ELi4ELi3EEENS4_18smem_ptr_flag_bitsILi8EEENSU_INS5_IJNSA_ILi8EEESI_EEENS5_IJSI_SD_EEEEEEEvNS4_8identityES12_S1C_vS1D_EENS_8epilogue10collective6detail29Sm90TmaWarpSpecializedAdapterINS1G_15DefaultEpilogueISK_SL_SL_NS1F_6thread17LinearCombinationISK_Li1EffLNS1K_9ScaleType4KindE0ELNS_15FloatRoundStyleE2ESK_EENS1_15EpilogueDefaultEEEEEvvEEEEvNT_6ParamsE)
        /*0438*/ 	.short	0x0210
        /*043a*/ 	.short	0x0470


	//----- nvinfo : EIATTR_SW_WAR
	.align		4
.L_36:
        /*043c*/ 	.byte	0x04, 0x36
        /*043e*/ 	.short	(.L_38 - .L_37)
.L_37:
        /*0440*/ 	.word	0x00000008
.L_38:


//--------------------- .nv.callgraph             --------------------------
	.section	.nv.callgraph,"",@"SHT_CUDA_CALLGRAPH"
	.align	4
	.sectionentsize	8
	.align		4
        /*0000*/ 	.word	0x00000000
	.align		4
        /*0004*/ 	.word	0xffffffff
	.align		4
        /*0008*/ 	.word	0x00000000
	.align		4
        /*000c*/ 	.word	0xfffffffe
	.align		4
        /*0010*/ 	.word	0x00000000
	.align		4
        /*0014*/ 	.word	0xfffffffd
	.align		4
        /*0018*/ 	.word	0x00000000
	.align		4
        /*001c*/ 	.word	0xfffffffc


//--------------------- .nv.constant4             --------------------------
	.section	.nv.constant4,"a",@progbits
	.align	8
	.align		8
.nv.constant4:
        /*0000*/ 	.dword	_ZN40_INTERNAL_8eca61d2_4_k_cu_d3509f01_258684cuda3std3__45__cpo5beginE
	.align		8
        /*0008*/ 	.dword	_ZN40_INTERNAL_8eca61d2_4_k_cu_d3509f01_258684cuda3std3__45__cpo3endE
	.align		8
        /*0010*/ 	.dword	_ZN40_INTERNAL_8eca61d2_4_k_cu_d3509f01_258684cuda3std3__45__cpo6cbeginE
	.align		8
        /*0018*/ 	.dword	_ZN40_INTERNAL_8eca61d2_4_k_cu_d3509f01_258684cuda3std3__45__cpo4cendE
	.align		8
        /*0020*/ 	.dword	_ZN40_INTERNAL_8eca61d2_4_k_cu_d3509f01_258684cuda3std3__442_GLOBAL__N__8eca61d2_4_k_cu_d3509f01_258686ignoreE
	.align		8
        /*0028*/ 	.dword	_ZN40_INTERNAL_8eca61d2_4_k_cu_d3509f01_258684cuda3std3__419piecewise_constructE
	.align		8
        /*0030*/ 	.dword	_ZN40_INTERNAL_8eca61d2_4_k_cu_d3509f01_258684cuda3std3__48in_placeE
	.align		8
        /*0038*/ 	.dword	_ZN40_INTERNAL_8eca61d2_4_k_cu_d3509f01_258684cuda3std6ranges3__45__cpo4swapE
	.align		8
        /*0040*/ 	.dword	_ZN40_INTERNAL_8eca61d2_4_k_cu_d3509f01_258684cuda3std6ranges3__45__cpo9iter_moveE
	.align		8
        /*0048*/ 	.dword	_ZN40_INTERNAL_8eca61d2_4_k_cu_d3509f01_258684cute7productE
	.align		8
        /*0050*/ 	.dword	_ZN40_INTERNAL_8eca61d2_4_k_cu_d3509f01_258684cute1_E


//--------------------- .text._ZN7cutlass13device_kernelINS_4gemm6kernel13GemmUniversalIN4cute5tupleIJiiiiEEENS1_10collective13CollectiveMmaINS1_37MainloopSm90TmaGmmaWarpSpecializedFP8ILi11ENS5_IJNS4_1CILi2EEENSA_ILi4EEENSA_ILi1EEEEEENS1_35KernelTmaWarpSpecializedCooperativeEEENS5_IJNSA_ILi256EEENSA_ILi64EEESI_EEENS_12float_e4m3_tENS5_IJlSD_lEEESK_SL_NS4_8TiledMMAINS4_8MMA_AtomIJNS4_4SM904GMMA30MMA_64x64x32_F32E4M3E4M3_SS_TNILNSP_7ScaleInE1ELSR_1EEEEEENS4_6LayoutINS5_IJSB_SD_SD_EEENS5_IJSD_NSA_ILi0EEESW_EEEEENS5_IJNS4_10UnderscoreESZ_SZ_EEEEENS4_23SM90_TMA_LOAD_MULTICASTENS4_14ComposedLayoutINS4_7SwizzleILi2ELi4ELi3EEENS4_18smem_ptr_flag_bitsILi8EEENSU_INS5_IJNSA_ILi8EEESI_EEENS5_IJSI_SD_EEEEEEEvNS4_8identityES12_S1C_vS1D_EENS_8epilogue10collective6detail29Sm90TmaWarpSpecializedAdapterINS1G_15DefaultEpilogueISK_SL_SL_NS1F_6thread17LinearCombinationISK_Li1EffLNS1K_9ScaleType4KindE0ELNS_15FloatRoundStyleE2ESK_EENS1_15EpilogueDefaultEEEEEvvEEEEvNT_6ParamsE --------------------------
	.section	.text._ZN7cutlass13device_kernelINS_4gemm6kernel13GemmUniversalIN4cute5tupleIJiiiiEEENS1_10collective13CollectiveMmaINS1_37MainloopSm90TmaGmmaWarpSpecializedFP8ILi11ENS5_IJNS4_1CILi2EEENSA_ILi4EEENSA_ILi1EEEEEENS1_35KernelTmaWarpSpecializedCooperativeEEENS5_IJNSA_ILi256EEENSA_ILi64EEESI_EEENS_12float_e4m3_tENS5_IJlSD_lEEESK_SL_NS4_8TiledMMAINS4_8MMA_AtomIJNS4_4SM904GMMA30MMA_64x64x32_F32E4M3E4M3_SS_TNILNSP_7ScaleInE1ELSR_1EEEEEENS4_6LayoutINS5_IJSB_SD_SD_EEENS5_IJSD_NSA_ILi0EEESW_EEEEENS5_IJNS4_10UnderscoreESZ_SZ_EEEEENS4_23SM90_TMA_LOAD_MULTICASTENS4_14ComposedLayoutINS4_7SwizzleILi2ELi4ELi3EEENS4_18smem_ptr_flag_bitsILi8EEENSU_INS5_IJNSA_ILi8EEESI_EEENS5_IJSI_SD_EEEEEEEvNS4_8identityES12_S1C_vS1D_EENS_8epilogue10collective6detail29Sm90TmaWarpSpecializedAdapterINS1G_15DefaultEpilogueISK_SL_SL_NS1F_6thread17LinearCombinationISK_Li1EffLNS1K_9ScaleType4KindE0ELNS_15FloatRoundStyleE2ESK_EENS1_15EpilogueDefaultEEEEEvvEEEEvNT_6ParamsE,"ax",@progbits
	.align	128
.text._ZN7cutlass13device_kernelINS_4gemm6kernel13GemmUniversalIN4cute5tupleIJiiiiEEENS1_10collective13CollectiveMmaINS1_37MainloopSm90TmaGmmaWarpSpecializedFP8ILi11ENS5_IJNS4_1CILi2EEENSA_ILi4EEENSA_ILi1EEEEEENS1_35KernelTmaWarpSpecializedCooperativeEEENS5_IJNSA_ILi256EEENSA_ILi64EEESI_EEENS_12float_e4m3_tENS5_IJlSD_lEEESK_SL_NS4_8TiledMMAINS4_8MMA_AtomIJNS4_4SM904GMMA30MMA_64x64x32_F32E4M3E4M3_SS_TNILNSP_7ScaleInE1ELSR_1EEEEEENS4_6LayoutINS5_IJSB_SD_SD_EEENS5_IJSD_NSA_ILi0EEESW_EEEEENS5_IJNS4_10UnderscoreESZ_SZ_EEEEENS4_23SM90_TMA_LOAD_MULTICASTENS4_14ComposedLayoutINS4_7SwizzleILi2ELi4ELi3EEENS4_18smem_ptr_flag_bitsILi8EEENSU_INS5_IJNSA_ILi8EEESI_EEENS5_IJSI_SD_EEEEEEEvNS4_8identityES12_S1C_vS1D_EENS_8epilogue10collective6detail29Sm90TmaWarpSpecializedAdapterINS1G_15DefaultEpilogueISK_SL_SL_NS1F_6thread17LinearCombinationISK_Li1EffLNS1K_9ScaleType4KindE0ELNS_15FloatRoundStyleE2ESK_EENS1_15EpilogueDefaultEEEEEvvEEEEvNT_6ParamsE:
        .type           _ZN7cutlass13device_kernelINS_4gemm6kernel13GemmUniversalIN4cute5tupleIJiiiiEEENS1_10collective13CollectiveMmaINS1_37MainloopSm90TmaGmmaWarpSpecializedFP8ILi11ENS5_IJNS4_1CILi2EEENSA_ILi4EEENSA_ILi1EEEEEENS1_35KernelTmaWarpSpecializedCooperativeEEENS5_IJNSA_ILi256EEENSA_ILi64EEESI_EEENS_12float_e4m3_tENS5_IJlSD_lEEESK_SL_NS4_8TiledMMAINS4_8MMA_AtomIJNS4_4SM904GMMA30MMA_64x64x32_F32E4M3E4M3_SS_TNILNSP_7ScaleInE1ELSR_1EEEEEENS4_6LayoutINS5_IJSB_SD_SD_EEENS5_IJSD_NSA_ILi0EEESW_EEEEENS5_IJNS4_10UnderscoreESZ_SZ_EEEEENS4_23SM90_TMA_LOAD_MULTICASTENS4_14ComposedLayoutINS4_7SwizzleILi2ELi4ELi3EEENS4_18smem_ptr_flag_bitsILi8EEENSU_INS5_IJNSA_ILi8EEESI_EEENS5_IJSI_SD_EEEEEEEvNS4_8identityES12_S1C_vS1D_EENS_8epilogue10collective6detail29Sm90TmaWarpSpecializedAdapterINS1G_15DefaultEpilogueISK_SL_SL_NS1F_6thread17LinearCombinationISK_Li1EffLNS1K_9ScaleType4KindE0ELNS_15FloatRoundStyleE2ESK_EENS1_15EpilogueDefaultEEEEEvvEEEEvNT_6ParamsE,@function
        .size           _ZN7cutlass13device_kernelINS_4gemm6kernel13GemmUniversalIN4cute5tupleIJiiiiEEENS1_10collective13CollectiveMmaINS1_37MainloopSm90TmaGmmaWarpSpecializedFP8ILi11ENS5_IJNS4_1CILi2EEENSA_ILi4EEENSA_ILi1EEEEEENS1_35KernelTmaWarpSpecializedCooperativeEEENS5_IJNSA_ILi256EEENSA_ILi64EEESI_EEENS_12float_e4m3_tENS5_IJlSD_lEEESK_SL_NS4_8TiledMMAINS4_8MMA_AtomIJNS4_4SM904GMMA30MMA_64x64x32_F32E4M3E4M3_SS_TNILNSP_7ScaleInE1ELSR_1EEEEEENS4_6LayoutINS5_IJSB_SD_SD_EEENS5_IJSD_NSA_ILi0EEESW_EEEEENS5_IJNS4_10UnderscoreESZ_SZ_EEEEENS4_23SM90_TMA_LOAD_MULTICASTENS4_14ComposedLayoutINS4_7SwizzleILi2ELi4ELi3EEENS4_18smem_ptr_flag_bitsILi8EEENSU_INS5_IJNSA_ILi8EEESI_EEENS5_IJSI_SD_EEEEEEEvNS4_8identityES12_S1C_vS1D_EENS_8epilogue10collective6detail29Sm90TmaWarpSpecializedAdapterINS1G_15DefaultEpilogueISK_SL_SL_NS1F_6thread17LinearCombinationISK_Li1EffLNS1K_9ScaleType4KindE0ELNS_15FloatRoundStyleE2ESK_EENS1_15EpilogueDefaultEEEEEvvEEEEvNT_6ParamsE,(.L_x_221 - _ZN7cutlass13device_kernelINS_4gemm6kernel13GemmUniversalIN4cute5tupleIJiiiiEEENS1_10collective13CollectiveMmaINS1_37MainloopSm90TmaGmmaWarpSpecializedFP8ILi11ENS5_IJNS4_1CILi2EEENSA_ILi4EEENSA_ILi1EEEEEENS1_35KernelTmaWarpSpecializedCooperativeEEENS5_IJNSA_ILi256EEENSA_ILi64EEESI_EEENS_12float_e4m3_tENS5_IJlSD_lEEESK_SL_NS4_8TiledMMAINS4_8MMA_AtomIJNS4_4SM904GMMA30MMA_64x64x32_F32E4M3E4M3_SS_TNILNSP_7ScaleInE1ELSR_1EEEEEENS4_6LayoutINS5_IJSB_SD_SD_EEENS5_IJSD_NSA_ILi0EEESW_EEEEENS5_IJNS4_10UnderscoreESZ_SZ_EEEEENS4_23SM90_TMA_LOAD_MULTICASTENS4_14ComposedLayoutINS4_7SwizzleILi2ELi4ELi3EEENS4_18smem_ptr_flag_bitsILi8EEENSU_INS5_IJNSA_ILi8EEESI_EEENS5_IJSI_SD_EEEEEEEvNS4_8identityES12_S1C_vS1D_EENS_8epilogue10collective6detail29Sm90TmaWarpSpecializedAdapterINS1G_15DefaultEpilogueISK_SL_SL_NS1F_6thread17LinearCombinationISK_Li1EffLNS1K_9ScaleType4KindE0ELNS_15FloatRoundStyleE2ESK_EENS1_15EpilogueDefaultEEEEEvvEEEEvNT_6ParamsE)
        .other          _ZN7cutlass13device_kernelINS_4gemm6kernel13GemmUniversalIN4cute5tupleIJiiiiEEENS1_10collective13CollectiveMmaINS1_37MainloopSm90TmaGmmaWarpSpecializedFP8ILi11ENS5_IJNS4_1CILi2EEENSA_ILi4EEENSA_ILi1EEEEEENS1_35KernelTmaWarpSpecializedCooperativeEEENS5_IJNSA_ILi256EEENSA_ILi64EEESI_EEENS_12float_e4m3_tENS5_IJlSD_lEEESK_SL_NS4_8TiledMMAINS4_8MMA_AtomIJNS4_4SM904GMMA30MMA_64x64x32_F32E4M3E4M3_SS_TNILNSP_7ScaleInE1ELSR_1EEEEEENS4_6LayoutINS5_IJSB_SD_SD_EEENS5_IJSD_NSA_ILi0EEESW_EEEEENS5_IJNS4_10UnderscoreESZ_SZ_EEEEENS4_23SM90_TMA_LOAD_MULTICASTENS4_14ComposedLayoutINS4_7SwizzleILi2ELi4ELi3EEENS4_18smem_ptr_flag_bitsILi8EEENSU_INS5_IJNSA_ILi8EEESI_EEENS5_IJSI_SD_EEEEEEEvNS4_8identityES12_S1C_vS1D_EENS_8epilogue10collective6detail29Sm90TmaWarpSpecializedAdapterINS1G_15DefaultEpilogueISK_SL_SL_NS1F_6thread17LinearCombinationISK_Li1EffLNS1K_9ScaleType4KindE0ELNS_15FloatRoundStyleE2ESK_EENS1_15EpilogueDefaultEEEEEvvEEEEvNT_6ParamsE,@"STO_CUDA_ENTRY STV_DEFAULT"
_ZN7cutlass13device_kernelINS_4gemm6kernel13GemmUniversalIN4cute5tupleIJiiiiEEENS1_10collective13CollectiveMmaINS1_37MainloopSm90TmaGmmaWarpSpecializedFP8ILi11ENS5_IJNS4_1CILi2EEENSA_ILi4EEENSA_ILi1EEEEEENS1_35KernelTmaWarpSpecializedCooperativeEEENS5_IJNSA_ILi256EEENSA_ILi64EEESI_EEENS_12float_e4m3_tENS5_IJlSD_lEEESK_SL_NS4_8TiledMMAINS4_8MMA_AtomIJNS4_4SM904GMMA30MMA_64x64x32_F32E4M3E4M3_SS_TNILNSP_7ScaleInE1ELSR_1EEEEEENS4_6LayoutINS5_IJSB_SD_SD_EEENS5_IJSD_NSA_ILi0EEESW_EEEEENS5_IJNS4_10UnderscoreESZ_SZ_EEEEENS4_23SM90_TMA_LOAD_MULTICASTENS4_14ComposedLayoutINS4_7SwizzleILi2ELi4ELi3EEENS4_18smem_ptr_flag_bitsILi8EEENSU_INS5_IJNSA_ILi8EEESI_EEENS5_IJSI_SD_EEEEEEEvNS4_8identityES12_S1C_vS1D_EENS_8epilogue10collective6detail29Sm90TmaWarpSpecializedAdapterINS1G_15DefaultEpilogueISK_SL_SL_NS1F_6thread17LinearCombinationISK_Li1EffLNS1K_9ScaleType4KindE0ELNS_15FloatRoundStyleE2ESK_EENS1_15EpilogueDefaultEEEEEvvEEEEvNT_6ParamsE:
[----:B------:R-:W-:Y:S01]  /*0000*/  LDC R1, c[0x0][0x28] ;  /* 0x00000a00ff017b82 */ /* 0x000fe20000000800 */
[----:B------:R-:W0:Y:S01]  /*0010*/  S2R R0, SR_TID.X ;  /* 0x0000000000007919 */ /* 0x000e220000002100 */
[----:B------:R-:W-:Y:S01]  /*0020*/  ELECT P0, URZ, PT ;  /* 0x00000000003f782f */ /* 0x000fe20003800000 */
[----:B------:R-:W-:Y:S01]  /*0030*/  BSSY B0, `(.L_x_0) ;  /* 0x000000f000007945 */ /* 0x000fe20003800000 */
[--C-:B0-----:R-:W-:Y:S02]  /*0040*/  SHF.R.U32.HI R2, RZ, 0x5, R0.reuse ;  /* 0x00000005ff027819 */ /* 0x101fe40000011600 */
[----:B------:R-:W-:-:S03]  /*0050*/  SHF.R.U32.HI R3, RZ, 0x7, R0 ;  /* 0x00000007ff037819 */ /* 0x000fc60000011600 */
[----:B------:R-:W0:Y:S04]  /*0060*/  SHFL.IDX PT, R7, R2, RZ, 0x1f ;  /* 0x00001fff02077589 */ /* 0x000e2800000e0000 */
[----:B------:R-:W1:Y:S01]  /*0070*/  SHFL.IDX PT, R3, R3, RZ, 0x1f ;  /* 0x00001fff03037589 */ /* 0x000e6200000e0000 */
[----:B0-----:R-:W-:-:S13]  /*0080*/  ISETP.NE.OR P0, PT, R7, RZ, !P0 ;  /* 0x000000ff0700720c */ /* 0x001fda0004705670 */
[----:B-1----:R-:W-:Y:S05]  /*0090*/  @P0 BRA `(.L_x_1) ;  /* 0x0000000000200947 */ /* 0x002fea0003800000 */
[----:B------:R-:W-:Y:S02]  /*00a0*/  ULDC.64 UR4, c[0x0][0x198] ;  /* 0x0000660000047ab9 */ /* 0x000fe40000000a00 */
[----:B------:R-:W-:Y:S02]  /*00b0*/  UIADD3 UR6, UP0, UR4, 0xf0, URZ ;  /* 0x000000f004067890 */ /* 0x000fe4000ff1e03f */
[----:B------:R-:W-:Y:S02]  /*00c0*/  UIADD3 UR4, UP1, UR4, 0x1f0, URZ ;  /* 0x000001f004047890 */ /* 0x000fe4000ff3e03f */
[----:B------:R-:W-:Y:S02]  /*00d0*/  UIADD3.X UR7, URZ, UR5, URZ, UP0, !UPT ;  /* 0x000000053f077290 */ /* 0x000fe400087fe43f */
[----:B------:R-:W-:-:S07]  /*00e0*/  UIADD3.X UR5, URZ, UR5, URZ, UP1, !UPT ;  /* 0x000000053f057290 */ /* 0x000fce0008ffe43f */
[----:B------:R0:W-:Y:S02]  /*00f0*/  UTMACCTL.PF [UR6] ;  /* 0x00000000060079b9 */ /* 0x0001e40008040000 */
[----:B------:R0:W-:Y:S02]  /*0100*/  UTMACCTL.PF [UR4] ;  /* 0x00000000040079b9 */ /* 0x0001e40008040000 */
[----:B0-----:R-:W-:Y:S01]  /*0110*/  NOP ;  /* 0x0000000000007918 */ /* 0x001fe20000000000 */
.L_x_1:
[----:B------:R-:W-:Y:S05]  /*0120*/  BSYNC B0 ;  /* 0x0000000000007941 */ /* 0x000fea0003800000 */
.L_x_0:
[----:B------:R-:W0:Y:S02]  /*0130*/  SHFL.IDX PT, R4, R2, RZ, 0x1f ;  /* 0x00001fff02047589 */ /* 0x000e2400000e0000 */
[----:B0-----:R-:W-:-:S13]  /*0140*/  ISETP.NE.AND P0, PT, R4, RZ, PT ;  /* 0x000000ff0400720c */ /* 0x001fda0003f05270 */
[----:B------:R-:W-:Y:S05]  /*0150*/  @P0 BRA `(.L_x_2) ;  /* 0x00000000009c0947 */ /* 0x000fea0003800000 */
[----:B------:R-:W-:Y:S01]  /*0160*/  ELECT P0, URZ, PT ;  /* 0x00000000003f782f */ /* 0x000fe20003800000 */
[----:B------:R-:W-:-:S12]  /*0170*/  BSSY B0, `(.L_x_2) ;  /* 0x0000025000007945 */ /* 0x000fd80003800000 */
[----:B------:R-:W-:Y:S05]  /*0180*/  @!P0 BRA `(.L_x_3) ;  /* 0x00000000008c8947 */ /* 0x000fea0003800000 */
[----:B------:R-:W0:Y:S01]  /*0190*/  S2UR UR8, SR_CgaCtaId ;  /* 0x00000000000879c3 */ /* 0x000e220000008800 */
[----:B------:R-:W-:Y:S01]  /*01a0*/  UMOV UR4, 0x400 ;  /* 0x0000040000047882 */ /* 0x000fe20000000000 */
[----:B------:R-:W-:Y:S01]  /*01b0*/  UMOV UR5, 0x1 ;  /* 0x0000000100057882 */ /* 0x000fe20000000000 */
[----:B------:R-:W-:Y:S02]  /*01c0*/  UMOV UR6, 0xa ;  /* 0x0000000a00067882 */ /* 0x000fe40000000000 */
[----:B------:R-:W-:-:S04]  /*01d0*/  UIADD3 UR6, -UR6, 0x100000, URZ ;  /* 0x0010000006067890 */ /* 0x000fc8000fffe13f */
[----:B------:R-:W-:Y:S02]  /*01e0*/  USHF.L.U32 UR7, UR6, 0xb, URZ ;  /* 0x0000000b06077899 */ /* 0x000fe4000800063f */
[----:B------:R-:W-:Y:S02]  /*01f0*/  USHF.L.U32 UR6, UR6, 0x1, URZ ;  /* 0x0000000106067899 */ /* 0x000fe4000800063f */
[----:B0-----:R-:W-:Y:S02]  /*0200*/  ULEA UR8, UR8, UR4, 0x18 ;  /* 0x0000000408087291 */ /* 0x001fe4000f8ec03f */
[----:B------:R-:W-:-:S04]  /*0210*/  UIADD3 UR4, -UR5, 0x100000, URZ ;  /* 0x0010000005047890 */ /* 0x000fc8000fffe13f */
[----:B------:R-:W-:Y:S02]  /*0220*/  USHF.L.U32 UR5, UR4, 0xb, URZ ;  /* 0x0000000b04057899 */ /* 0x000fe4000800063f */
[----:B------:R-:W-:Y:S01]  /*0230*/  USHF.L.U32 UR4, UR4, 0x1, URZ ;  /* 0x0000000104047899 */ /* 0x000fe2000800063f */
[----:B------:R-:W0:Y:S11]  /*0240*/  FENCE.VIEW.ASYNC.S ;  /* 0x00000000000073c6 */ /* 0x000e360000000000 */
[----:B0-----:R0:W1:Y:S01]  /*0250*/  SYNCS.EXCH.64 URZ, [UR8], UR4 ;  /* 0x00000004083f75b2 */ /* 0x0010620008000100 */
[----:B------:R0:W2:Y:S01]  /*0260*/  SYNCS.EXCH.64 URZ, [UR8+0x58], UR6 ;  /* 0x00005806083f75b2 */ /* 0x0000a20008000100 */
[----:B------:R0:W3:Y:S01]  /*0270*/  SYNCS.EXCH.64 URZ, [UR8+0x8], UR4 ;  /* 0x00000804083f75b2 */ /* 0x0000e20008000100 */
[----:B------:R0:W4:Y:S01]  /*0280*/  SYNCS.EXCH.64 URZ, [UR8+0x60], UR6 ;  /* 0x00006006083f75b2 */ /* 0x0001220008000100 */
[----:B------:R0:W0:Y:S01]  /*0290*/  SYNCS.EXCH.64 URZ, [UR8+0x10], UR4 ;  /* 0x00001004083f75b2 */ /* 0x0000220008000100 */
        /* <DEDUP_REMOVED lines=17> */
[----:B------:R-:W-:Y:S01]  /*03b0*/  NOP ;  /* 0x0000000000007918 */ /* 0x000fe20000000000 */
.L_x_3:
[----:B0-----:R-:W-:Y:S05]  /*03c0*/  BSYNC B0 ;  /* 0x0000000000007941 */ /* 0x001fea0003800000 */
.L_x_2:
[----:B------:R-:W-:Y:S01]  /*03d0*/  SHF.R.S32.HI R5, RZ, 0x1f, R0 ;  /* 0x0000001fff057819 */ /* 0x000fe20000011400 */
[----:B------:R-:W0:Y:S01]  /*03e0*/  SHFL.IDX PT, R2, R2, RZ, 0x1f ;  /* 0x00001fff02027589 */ /* 0x000e2200000e0000 */
[----:B------:R-:W5:Y:S01]  /*03f0*/  S2UR UR8, SR_CTAID.X ;  /* 0x00000000000879c3 */ /* 0x000f620000002500 */
[----:B------:R-:W-:Y:S02]  /*0400*/  ELECT P0, URZ, PT ;  /* 0x00000000003f782f */ /* 0x000fe40003800000 */
[----:B------:R-:W-:Y:S01]  /*0410*/  LEA.HI R5, R5, R0, RZ, 0x7 ;  /* 0x0000000005057211 */ /* 0x000fe200078f38ff */
[----:B------:R-:W1:Y:S01]  /*0420*/  S2R R8, SR_CTAID.Y ;  /* 0x0000000000087919 */ /* 0x000e620000002600 */
[----:B------:R-:W-:Y:S01]  /*0430*/  SHF.R.S32.HI R11, RZ, 0x1f, R4 ;  /* 0x0000001fff0b7819 */ /* 0x000fe20000011404 */
[----:B------:R-:W-:Y:S01]  /*0440*/  ULDC UR4, c[0x0][0x150] ;  /* 0x0000540000047ab9 */ /* 0x000fe20000000800 */
[----:B------:R-:W-:Y:S01]  /*0450*/  LOP3.LUT R5, R5, 0xffffff80, RZ, 0xc0, !PT ;  /* 0xffffff8005057812 */ /* 0x000fe200078ec0ff */
[----:B------:R-:W-:Y:S01]  /*0460*/  VIADD R16, R3, 0xffffffff ;  /* 0xffffffff03107836 */ /* 0x000fe20000000000 */
[----:B------:R-:W-:Y:S01]  /*0470*/  LEA.HI R11, R11, R4, RZ, 0x2 ;  /* 0x000000040b0b7211 */ /* 0x000fe200078f10ff */
[----:B------:R-:W2:Y:S01]  /*0480*/  LDC R12, c[0x0][0x144] ;  /* 0x00005100ff0c7b82 */ /* 0x000ea20000000800 */
[----:B------:R-:W-:Y:S01]  /*0490*/  NOP ;  /* 0x0000000000007918 */ /* 0x000fe20000000000 */
[----:B------:R-:W-:Y:S01]  /*04a0*/  IMAD.IADD R6, R0, 0x1, -R5 ;  /* 0x0000000100067824 */ /* 0x000fe200078e0a05 */
[----:B------:R-:W-:Y:S01]  /*04b0*/  LOP3.LUT R11, R11, 0x3ffffffc, RZ, 0xc0, !PT ;  /* 0x3ffffffc0b0b7812 */ /* 0x000fe200078ec0ff */
[----:B------:R-:W-:Y:S01]  /*04c0*/  NOP ;  /* 0x0000000000007918 */ /* 0x000fe20000000000 */
[----:B------:R-:W-:-:S02]  /*04d0*/  ISETP.NE.AND P4, PT, R3, RZ, PT ;  /* 0x000000ff0300720c */ /* 0x000fc40003f85270 */
[----:B------:R-:W-:Y:S01]  /*04e0*/  SHF.R.S32.HI R5, RZ, 0x1f, R6 ;  /* 0x0000001fff057819 */ /* 0x000fe20000011406 */
[----:B------:R-:W-:Y:S01]  /*04f0*/  IMAD.IADD R4, R4, 0x1, -R11 ;  /* 0x0000000104047824 */ /* 0x000fe200078e0a0b */
[----:B------:R-:W3:Y:S01]  /*0500*/  LDC R14, c[0x0][0x140] ;  /* 0x00005000ff0e7b82 */ /* 0x000ee20000000800 */
[----:B------:R-:W-:Y:S02]  /*0510*/  ISETP.GE.U32.AND P6, PT, R16, 0x2, PT ;  /* 0x000000021000780c */ /* 0x000fe40003fc6070 */
[----:B------:R-:W-:Y:S02]  /*0520*/  LEA.HI R5, R5, R6, RZ, 0x3 ;  /* 0x0000000605057211 */ /* 0x000fe400078f18ff */
[----:B0-----:R-:W-:Y:S02]  /*0530*/  ISETP.NE.OR P0, PT, R2, RZ, !P0 ;  /* 0x000000ff0200720c */ /* 0x001fe40004705670 */
[--C-:B------:R-:W-:Y:S01]  /*0540*/  SHF.R.S32.HI R2, RZ, 0x3, R5.reuse ;  /* 0x00000003ff027819 */ /* 0x100fe20000011405 */
[----:B------:R-:W0:Y:S01]  /*0550*/  LDC R13, c[0x0][0x148] ;  /* 0x00005200ff0d7b82 */ /* 0x000e220000000800 */
[----:B------:R-:W-:-:S02]  /*0560*/  SHF.R.S32.HI R5, RZ, 0x1f, R5 ;  /* 0x0000001fff057819 */ /* 0x000fc40000011405 */
[----:B-----5:R-:W-:Y:S02]  /*0570*/  I2FP.F32.U32 R10, UR8 ;  /* 0x00000008000a7c45 */ /* 0x020fe40008201000 */
[----:B------:R-:W-:-:S03]  /*0580*/  LEA.HI R5, R5, R2, RZ, 0x2 ;  /* 0x0000000205057211 */ /* 0x000fc600078f10ff */
[----:B------:R-:W-:Y:S01]  /*0590*/  FMUL R10, R10, UR4 ;  /* 0x000000040a0a7c20 */ /* 0x000fe20008400000 */
[----:B------:R-:W-:Y:S01]  /*05a0*/  LOP3.LUT R5, R5, 0xfffffffc, RZ, 0xc0, !PT ;  /* 0xfffffffc05057812 */ /* 0x000fe200078ec0ff */
[----:B------:R-:W-:Y:S01]  /*05b0*/  VOTEU.ALL UP0, P0 ;  /* 0x00000000003f7886 */ /* 0x000fe20000000000 */
[----:B-1----:R-:W-:Y:S01]  /*05c0*/  I2FP.F32.U32 R11, R8 ;  /* 0x00000008000b7245 */ /* 0x002fe20000201000 */
[----:B------:R-:W-:Y:S01]  /*05d0*/  ULDC UR4, c[0x0][0x154] ;  /* 0x0000550000047ab9 */ /* 0x000fe20000000800 */
[----:B------:R-:W-:Y:S01]  /*05e0*/  VOTEU.ALL UP1, P0 ;  /* 0x00000000003f7886 */ /* 0x000fe20000020000 */
[----:B------:R-:W1:Y:S01]  /*05f0*/  F2I.U32.TRUNC.NTZ R10, R10 ;  /* 0x0000000a000a7305 */ /* 0x000e62000020f000 */
[----:B------:R-:W-:Y:S01]  /*0600*/  IMAD.IADD R5, R2, 0x1, -R5 ;  /* 0x0000000102057824 */ /* 0x000fe200078e0a05 */
[----:B------:R-:W5:Y:S01]  /*0610*/  @!UP0 S2UR UR7, SR_CgaCtaId ;  /* 0x00000000000789c3 */ /* 0x000f620000008800 */
[----:B------:R-:W-:Y:S01]  /*0620*/  @!UP0 UMOV UR6, 0x400 ;  /* 0x0000040000068882 */ /* 0x000fe20000000000 */
[----:B---3--:R-:W-:Y:S01]  /*0630*/  ISETP.EQ.U32.AND P2, PT, R14, 0x1, PT ;  /* 0x000000010e00780c */ /* 0x008fe20003f42070 */
[----:B------:R-:W-:-:S05]  /*0640*/  IMAD R5, R4, 0x4, R5 ;  /* 0x0000000404057824 */ /* 0x000fca00078e0205 */
[----:B------:R-:W-:-:S04]  /*0650*/  LEA.HI R2, R5, R5, RZ, 0x1 ;  /* 0x0000000505027211 */ /* 0x000fc800078f08ff */
[----:B------:R-:W-:Y:S01]  /*0660*/  LOP3.LUT R4, R2, 0xfffffffe, RZ, 0xc0, !PT ;  /* 0xfffffffe02047812 */ /* 0x000fe200078ec0ff */
[----:B-1----:R-:W-:Y:S02]  /*0670*/  IMAD.MOV R15, RZ, RZ, -R10 ;  /* 0x000000ffff0f7224 */ /* 0x002fe400078e0a0a */
[----:B------:R-:W-:Y:S01]  /*0680*/  FMUL R10, R11, UR4 ;  /* 0x000000040b0a7c20 */ /* 0x000fe20008400000 */
[----:B------:R-:W-:Y:S01]  /*0690*/  SHF.R.S32.HI R2, RZ, 0x1f, R7 ;  /* 0x0000001fff027819 */ /* 0x000fe20000011407 */
[----:B------:R-:W-:Y:S01]  /*06a0*/  UMOV UR4, 0x20 ;  /* 0x0000002000047882 */ /* 0x000fe20000000000 */
[----:B--2---:R-:W-:Y:S01]  /*06b0*/  IMAD R12, R12, R15, UR8 ;  /* 0x000000080c0c7e24 */ /* 0x004fe2000f8e020f */
[----:B------:R-:W-:-:S04]  /*06c0*/  @!UP0 UIADD3 UR4, -UR4, 0x100000, URZ ;  /* 0x0010000004048890 */ /* 0x000fc8000fffe13f */
[----:B------:R-:W-:Y:S02]  /*06d0*/  @!UP0 USHF.L.U32 UR5, UR4, 0xb, URZ ;  /* 0x0000000b04058899 */ /* 0x000fe4000800063f */
[----:B------:R-:W-:Y:S01]  /*06e0*/  @!UP0 USHF.L.U32 UR4, UR4, 0x1, URZ ;  /* 0x0000000104048899 */ /* 0x000fe2000800063f */
[C---:B------:R-:W-:Y:S01]  /*06f0*/  IMAD.IADD R11, R5.reuse, 0x1, -R4 ;  /* 0x00000001050b7824 */ /* 0x040fe200078e0a04 */
[----:B------:R-:W1:Y:S01]  /*0700*/  F2I.U32.TRUNC.NTZ R10, R10 ;  /* 0x0000000a000a7305 */ /* 0x000e62000020f000 */
[----:B------:R-:W-:Y:S01]  /*0710*/  LEA.HI R2, R2, R7, RZ, 0x2 ;  /* 0x0000000702027211 */ /* 0x000fe200078f10ff */
[----:B------:R-:W-:Y:S02]  /*0720*/  IMAD.SHL.U32 R4, R5, 0x4, RZ ;  /* 0x0000000405047824 */ /* 0x000fe400078e00ff */
[----:B------:R-:W-:Y:S01]  /*0730*/  ISETP.NE.AND P3, PT, R11, R12, PT ;  /* 0x0000000c0b00720c */ /* 0x000fe20003f65270 */
[----:B-----5:R-:W-:Y:S01]  /*0740*/  @!UP0 ULEA UR6, UR7, UR6, 0x18 ;  /* 0x0000000607068291 */ /* 0x020fe2000f8ec03f */
[----:B------:R-:W-:Y:S01]  /*0750*/  LOP3.LUT R2, R2, 0xfffffffc, RZ, 0xc0, !PT ;  /* 0xfffffffc02027812 */ /* 0x000fe200078ec0ff */
[----:B------:R-:W-:Y:S01]  /*0760*/  VOTEU.ALL UP0, P0 ;  /* 0x00000000003f7886 */ /* 0x000fe20000000000 */
[----:B------:R-:W-:-:S02]  /*0770*/  LOP3.LUT R5, R5, 0xc, R4, 0x78, !PT ;  /* 0x0000000c05057812 */ /* 0x000fc400078e7804 */
[----:B------:R-:W-:Y:S01]  /*0780*/  LOP3.LUT P0, RZ, R6, 0x7, RZ, 0xc0, !PT ;  /* 0x0000000706ff7812 */ /* 0x000fe2000780c0ff */
[----:B------:R-:W-:Y:S02]  /*0790*/  IMAD.IADD R7, R7, 0x1, -R2 ;  /* 0x0000000107077824 */ /* 0x000fe400078e0a02 */
[----:B------:R-:W-:Y:S01]  /*07a0*/  IMAD.MOV.U32 R6, RZ, RZ, 0x1 ;  /* 0x00000001ff067424 */ /* 0x000fe200078e00ff */
[----:B------:R-:W-:Y:S01]  /*07b0*/  ISETP.LT.U32.AND P0, PT, R5, 0x8, !P0 ;  /* 0x000000080500780c */ /* 0x000fe20004701070 */
[----:B-1----:R-:W-:Y:S01]  /*07c0*/  IMAD.MOV R20, RZ, RZ, -R10 ;  /* 0x000000ffff147224 */ /* 0x002fe200078e0a0a */
[----:B------:R-:W-:Y:S01]  /*07d0*/  ISETP.NE.AND P1, PT, R7, 0x3, PT ;  /* 0x000000030700780c */ /* 0x000fe20003f25270 */
[----:B------:R-:W1:Y:S02]  /*07e0*/  FENCE.VIEW.ASYNC.S ;  /* 0x00000000000073c6 */ /* 0x000e640000000000 */
[----:B-1----:R1:W2:Y:S01]  /*07f0*/  @!UP0 SYNCS.EXCH.64 URZ, [UR6+0xc0], UR4 ;  /* 0x0000c004063f85b2 */ /* 0x0022a20008000100 */
[----:B------:R-:W-:Y:S01]  /*0800*/  @P3 LEA.HI R2, R5, R5, RZ, 0x1 ;  /* 0x0000000505023211 */ /* 0x000fe200078f08ff */
[----:B0-----:R-:W-:Y:S01]  /*0810*/  IMAD R11, R13, R20, R8 ;  /* 0x000000140d0b7224 */ /* 0x001fe200078e0208 */
[----:B------:R-:W-:-:S02]  /*0820*/  ISETP.EQ.OR P1, PT, R7, RZ, !P1 ;  /* 0x000000ff0700720c */ /* 0x000fc40004f22670 */
[----:B------:R-:W-:Y:S02]  /*0830*/  @P3 SHF.R.S32.HI R2, RZ, 0x1, R2 ;  /* 0x00000001ff023819 */ /* 0x000fe40000011402 */
[----:B------:R-:W-:Y:S02]  /*0840*/  ISETP.EQ.AND P1, PT, R3, RZ, P1 ;  /* 0x000000ff0300720c */ /* 0x000fe40000f22270 */
[----:B------:R-:W-:Y:S02]  /*0850*/  @P3 ISETP.NE.AND P5, PT, R2, R11, PT ;  /* 0x0000000b0200320c */ /* 0x000fe40003fa5270 */
[----:B------:R-:W-:Y:S02]  /*0860*/  SEL R3, RZ, 0x1, !P0 ;  /* 0x00000001ff037807 */ /* 0x000fe40004000000 */
[----:B------:R-:W-:Y:S02]  /*0870*/  @P3 SEL R6, RZ, 0x1, P5 ;  /* 0x00000001ff063807 */ /* 0x000fe40002800000 */
[----:B------:R-:W-:Y:S01]  /*0880*/  SEL R4, RZ, 0x1, !P1 ;  /* 0x00000001ff047807 */ /* 0x000fe20004800000 */
[----:B------:R1:W0:Y:S01]  /*0890*/  @!UP1 SYNCS.EXCH.64 URZ, [UR6+0xc8], UR4 ;  /* 0x0000c804063f95b2 */ /* 0x0002220008000100 */
[----:B------:R-:W-:Y:S01]  /*08a0*/  LOP3.LUT R6, R6, R3, RZ, 0xc0, !PT ;  /* 0x0000000306067212 */ /* 0x000fe200078ec0ff */
[----:B------:R-:W-:Y:S01]  /*08b0*/  NOP ;  /* 0x0000000000007918 */ /* 0x000fe20000000000 */
[----:B------:R-:W-:Y:S01]  /*08c0*/  SEL R4, R4, 0x2, P6 ;  /* 0x0000000204047807 */ /* 0x000fe20003000000 */
[----:B------:R-:W-:Y:S06]  /*08d0*/  @!P2 BRA `(.L_x_4) ;  /* 0x000000000008a947 */ /* 0x000fec0003800000 */
[----:B0-2-4-:R-:W-:Y:S01]  /*08e0*/  UCGABAR_ARV ;  /* 0x00000000000079c7 */ /* 0x015fe20008000000 */
[----:B------:R-:W-:Y:S05]  /*08f0*/  BRA `(.L_x_5) ;  /* 0x0000000000047947 */ /* 0x000fea0003800000 */
.L_x_4:
[----:B0-2-4-:R-:W-:Y:S01]  /*0900*/  NOP ;  /* 0x0000000000007918 */ /* 0x015fe20000000000 */
.L_x_5:
[----:B------:R-:W0:Y:S01]  /*0910*/  LDC R2, c[0x0][0x65c] ;  /* 0x00019700ff027b82 */ /* 0x000e220000000800 */
[----:B------:R-:W-:Y:S01]  /*0920*/  IMAD.MOV.U32 R3, RZ, RZ, RZ ;  /* 0x000000ffff037224 */ /* 0x000fe200078e00ff */
[----:B0-----:R-:W-:Y:S01]  /*0930*/  ISETP.NE.AND P3, PT, R2, 0x1, PT ;  /* 0x000000010200780c */ /* 0x001fe20003f65270 */
[----:B------:R-:W-:-:S12]  /*0940*/  IMAD.U32 R2, RZ, RZ, UR8 ;  /* 0x00000008ff027e24 */ /* 0x000fd8000f8e00ff */
[----:B------:R-:W0:Y:S01]  /*0950*/  @P3 LDC R15, c[0x0][0x10] ;  /* 0x00000400ff0f3b82 */ /* 0x000e220000000800 */
[----:B------:R-:W-:Y:S02]  /*0960*/  @P3 IMAD.MOV.U32 R9, RZ, RZ, RZ ;  /* 0x000000ffff093224 */ /* 0x000fe400078e00ff */
[----:B------:R-:W-:-:S05]  /*0970*/  @P3 IMAD.MOV.U32 R17, RZ, RZ, RZ ;  /* 0x000000ffff113224 */ /* 0x000fca00078e00ff */
[----:B------:R-:W2:Y:S01]  /*0980*/  @!P3 LDC R11, c[0x0][0xc] ;  /* 0x00000300ff0bbb82 */ /* 0x000ea20000000800 */
[----:B0-----:R-:W-:-:S04]  /*0990*/  @P3 IMAD.WIDE.U32 R14, R15, UR8, R8 ;  /* 0x000000080f0e3c25 */ /* 0x001fc8000f8e0008 */
[----:B--2---:R-:W-:-:S04]  /*09a0*/  @!P3 IMAD.WIDE.U32 R10, R8, R11, R2 ;  /* 0x0000000b080ab225 */ /* 0x004fc800078e0002 */
[----:B------:R-:W-:Y:S02]  /*09b0*/  @P3 IMAD.MOV.U32 R2, RZ, RZ, R14 ;  /* 0x000000ffff023224 */ /* 0x000fe400078e000e */
[----:B------:R-:W-:Y:S02]  /*09c0*/  @P3 IMAD.IADD R3, R15, 0x1, R17 ;  /* 0x000000010f033824 */ /* 0x000fe400078e0211 */
[----:B------:R-:W-:Y:S02]  /*09d0*/  @!P3 IMAD.MOV.U32 R2, RZ, RZ, R10 ;  /* 0x000000ffff02b224 */ /* 0x000fe400078e000a */
[----:B------:R-:W-:Y:S01]  /*09e0*/  @!P3 IMAD.MOV.U32 R3, RZ, RZ, R11 ;  /* 0x000000ffff03b224 */ /* 0x000fe200078e000b */
[----:B------:R-:W-:Y:S06]  /*09f0*/  @!P2 BRA `(.L_x_6) ;  /* 0x00000000000ca947 */ /* 0x000fec0003800000 */
[----:B------:R-:W-:Y:S01]  /*0a00*/  UCGABAR_WAIT ;  /* 0x0000000000007dc7 */ /* 0x000fe20008000000 */
[----:B------:R-:W-:Y:S01]  /*0a10*/  CCTL.IVALL ;  /* 0x00000000ff00798f */ /* 0x000fe20002000000 */
[----:B------:R-:W-:Y:S05]  /*0a20*/  BRA `(.L_x_7) ;  /* 0x0000000000047947 */ /* 0x000fea0003800000 */
.L_x_6:
[----:B------:R-:W-:Y:S06]  /*0a30*/  BAR.SYNC.DEFER_BLOCKING 0x0 ;  /* 0x0000000000007b1d */ /* 0x000fec0000010000 */
.L_x_7:
[----:B------:R-:W-:Y:S05]  /*0a40*/  @!P4 BRA `(.L_x_8) ;  /* 0x0000007400f0c947 */ /* 0x000fea0003800000 */
[----:B------:R-:W-:-:S13]  /*0a50*/  ISETP.GT.U32.AND P0, PT, R16, 0x1, PT ;  /* 0x000000011000780c */ /* 0x000fda0003f04070 */
[----:B-1----:R-:W-:Y:S05]  /*0a60*/  @P0 EXIT ;  /* 0x000000000000094d */ /* 0x002fea0003800000 */
[----:B------:R-:W-:Y:S01]  /*0a70*/  ULDC.64 UR4, c[0x0][0x650] ;  /* 0x0001940000047ab9 */ /* 0x000fe20000000a00 */
[----:B------:R-:W-:Y:S01]  /*0a80*/  PRMT R14, RZ, 0x7610, R14 ;  /* 0x00007610ff0e7816 */ /* 0x000fe2000000000e */
[----:B------:R-:W-:Y:S01]  /*0a90*/  IMAD.MOV.U32 R10, RZ, RZ, -0x1 ;  /* 0xffffffffff0a7424 */ /* 0x000fe200078e00ff */
[----:B------:R-:W-:Y:S01]  /*0aa0*/  ISETP.GE.U32.AND P0, PT, R2, UR4, PT ;  /* 0x0000000402007c0c */ /* 0x000fe2000bf06070 */
[----:B------:R-:W-:Y:S02]  /*0ab0*/  IMAD.MOV.U32 R11, RZ, RZ, -0x1 ;  /* 0xffffffffff0b7424 */ /* 0x000fe400078e00ff */
[----:B------:R-:W-:Y:S01]  /*0ac0*/  IMAD.MOV.U32 R7, RZ, RZ, -0x1 ;  /* 0xffffffffff077424 */ /* 0x000fe200078e00ff */
[----:B------:R-:W-:-:S13]  /*0ad0*/  ISETP.GE.U32.AND.EX P0, PT, R3, UR5, PT, P0 ;  /* 0x0000000503007c0c */ /* 0x000fda000bf06100 */
[----:B------:R-:W-:Y:S05]  /*0ae0*/  @P0 BRA `(.L_x_9) ;  /* 0x0000000400280947 */ /* 0x000fea0003800000 */
[----:B------:R-:W0:Y:S01]  /*0af0*/  LDC.64 R22, c[0x0][0x628] ;  /* 0x00018a00ff167b82 */ /* 0x000e220000000a00 */
[----:B------:R-:W-:Y:S02]  /*0b00*/  IMAD.MOV.U32 R10, RZ, RZ, R2 ;  /* 0x000000ffff0a7224 */ /* 0x000fe400078e0002 */
[----:B------:R-:W-:-:S05]  /*0b10*/  IMAD.MOV.U32 R11, RZ, RZ, R3 ;  /* 0x000000ffff0b7224 */ /* 0x000fca00078e0003 */
[----:B------:R-:W1:Y:S08]  /*0b20*/  LDC R18, c[0x0][0x630] ;  /* 0x00018c00ff127b82 */ /* 0x000e700000000800 */
[----:B------:R-:W2:Y:S01]  /*0b30*/  LDC.64 R24, c[0x0][0x620] ;  /* 0x00018800ff187b82 */ /* 0x000ea20000000a00 */
[----:B0-----:R-:W-:-:S04]  /*0b40*/  ISETP.NE.U32.AND P0, PT, R22, RZ, PT ;  /* 0x000000ff1600720c */ /* 0x001fc80003f05070 */
[----:B------:R-:W-:-:S13]  /*0b50*/  ISETP.NE.AND.EX P0, PT, R23, RZ, PT, P0 ;  /* 0x000000ff1700720c */ /* 0x000fda0003f05300 */
[----:B-12---:R-:W-:Y:S05]  /*0b60*/  @!P0 BRA `(.L_x_10) ;  /* 0x0000000000288947 */ /* 0x006fea0003800000 */
[----:B------:R-:W0:Y:S02]  /*0b70*/  LDC R7, c[0x0][0x634] ;  /* 0x00018d00ff077b82 */ /* 0x000e240000000800 */
[----:B0-----:R-:W-:-:S05]  /*0b80*/  IADD3 R7, P0, R2, R7, RZ ;  /* 0x0000000702077210 */ /* 0x001fca0007f1e0ff */
[----:B------:R-:W-:-:S04]  /*0b90*/  IMAD.X R19, RZ, RZ, R3, P0 ;  /* 0x000000ffff137224 */ /* 0x000fc800000e0603 */
[----:B------:R-:W-:-:S04]  /*0ba0*/  IMAD.WIDE.U32 R10, R19, R22, RZ ;  /* 0x00000016130a7225 */ /* 0x000fc800078e00ff */
[----:B------:R-:W-:-:S04]  /*0bb0*/  IMAD.WIDE.U32 R14, P0, R7, R23, R10 ;  /* 0x00000017070e7225 */ /* 0x000fc8000780000a */
[----:B------:R-:W-:-:S04]  /*0bc0*/  IMAD.WIDE.U32 R10, R7, R22, RZ ;  /* 0x00000016070a7225 */ /* 0x000fc800078e00ff */
[----:B------:R-:W-:Y:S01]  /*0bd0*/  IMAD.X R17, RZ, RZ, RZ, P0 ;  /* 0x000000ffff117224 */ /* 0x000fe200000e06ff */
[----:B------:R-:W-:Y:S01]  /*0be0*/  IADD3 RZ, P0, R11, R14, RZ ;  /* 0x0000000e0bff7210 */ /* 0x000fe20007f1e0ff */
[----:B------:R-:W-:-:S04]  /*0bf0*/  IMAD.MOV.U32 R16, RZ, RZ, R15 ;  /* 0x000000ffff107224 */ /* 0x000fc800078e000f */
[----:B------:R-:W-:-:S08]  /*0c00*/  IMAD.WIDE.U32.X R10, R19, R23, R16, P0 ;  /* 0x00000017130a7225 */ /* 0x000fd000000e0410 */
.L_x_10:
[----:B------:R-:W0:Y:S01]  /*0c10*/  LDC.64 R26, c[0x0][0x640] ;  /* 0x00019000ff1a7b82 */ /* 0x000e220000000a00 */
[--C-:B------:R-:W-:Y:S01]  /*0c20*/  SHF.R.U64 R28, R10, R18, R11.reuse ;  /* 0x000000120a1c7219 */ /* 0x100fe2000000120b */
[----:B------:R-:W-:Y:S01]  /*0c30*/  IMAD R29, R13, R20, R8 ;  /* 0x000000140d1d7224 */ /* 0x000fe200078e0208 */
[----:B------:R-:W-:Y:S01]  /*0c40*/  SHF.R.U32.HI R7, RZ, R18, R11 ;  /* 0x00000012ff077219 */ /* 0x000fe2000001160b */
[----:B------:R-:W-:Y:S01]  /*0c50*/  IMAD.MOV.U32 R23, RZ, RZ, 0x1 ;  /* 0x00000001ff177424 */ /* 0x000fe200078e00ff */
[----:B------:R-:W-:-:S03]  /*0c60*/  IADD3 R9, P0, RZ, -R28, RZ ;  /* 0x8000001cff097210 */ /* 0x000fc60007f1e0ff */
[----:B------:R-:W1:Y:S02]  /*0c70*/  LDC R16, c[0x0][0x618] ;  /* 0x00018600ff107b82 */ /* 0x000e640000000800 */
[----:B------:R-:W-:Y:S02]  /*0c80*/  IMAD.X R7, RZ, RZ, ~R7, P0 ;  /* 0x000000ffff077224 */ /* 0x000fe400000e0e07 */
[----:B------:R-:W-:-:S04]  /*0c90*/  IMAD.WIDE.U32 R10, R9, R24, R2 ;  /* 0x00000018090a7225 */ /* 0x000fc800078e0002 */
[----:B------:R-:W2:Y:S01]  /*0ca0*/  LDC R15, c[0x0][0x608] ;  /* 0x00018200ff0f7b82 */ /* 0x000ea20000000800 */
[----:B------:R-:W-:-:S04]  /*0cb0*/  IMAD R14, R7, R24, RZ ;  /* 0x00000018070e7224 */ /* 0x000fc800078e02ff */
[----:B------:R-:W-:-:S03]  /*0cc0*/  IMAD R7, R9, R25, R14 ;  /* 0x0000001909077224 */ /* 0x000fc600078e020e */
[----:B------:R-:W3:Y:S01]  /*0cd0*/  LDC R22, c[0x0][0x658] ;  /* 0x00019600ff167b82 */ /* 0x000ee20000000800 */
[----:B------:R-:W-:Y:S01]  /*0ce0*/  IMAD.IADD R7, R11, 0x1, R7 ;  /* 0x000000010b077824 */ /* 0x000fe200078e0207 */
[----:B0-----:R-:W-:-:S04]  /*0cf0*/  ISETP.NE.U32.AND P0, PT, R26, RZ, PT ;  /* 0x000000ff1a00720c */ /* 0x001fc80003f05070 */
[----:B------:R-:W-:Y:S02]  /*0d00*/  ISETP.NE.AND.EX P0, PT, R27, RZ, PT, P0 ;  /* 0x000000ff1b00720c */ /* 0x000fe40003f05300 */
[----:B------:R-:W0:Y:S01]  /*0d10*/  LDC R18, c[0x0][0x600] ;  /* 0x00018000ff127b82 */ /* 0x000e220000000800 */
[-CC-:B-1----:R-:W-:Y:S02]  /*0d20*/  SHF.R.U64 R19, R10, R16.reuse, R7.reuse ;  /* 0x000000100a137219 */ /* 0x182fe40000001207 */
[----:B------:R-:W-:Y:S01]  /*0d30*/  SHF.R.U32.HI R10, RZ, R16, R7 ;  /* 0x00000010ff0a7219 */ /* 0x000fe20000011607 */
[----:B------:R-:W-:-:S04]  /*0d40*/  IMAD.MOV.U32 R7, RZ, RZ, -0x1 ;  /* 0xffffffffff077424 */ /* 0x000fc800078e00ff */
[----:B------:R-:W1:Y:S01]  /*0d50*/  LDC R21, c[0x0][0x648] ;  /* 0x00019200ff157b82 */ /* 0x000e620000000800 */
[-CC-:B--2---:R-:W-:Y:S02]  /*0d60*/  SHF.R.U64 R16, R19, R15.reuse, R10.reuse ;  /* 0x0000000f13107219 */ /* 0x184fe4000000120a */
[----:B------:R-:W-:-:S05]  /*0d70*/  SHF.R.U32.HI R9, RZ, R15, R10 ;  /* 0x0000000fff097219 */ /* 0x000fca000001160a */
[----:B------:R-:W2:Y:S01]  /*0d80*/  LDC R24, c[0x0][0x638] ;  /* 0x00018e00ff187b82 */ /* 0x000ea20000000800 */
[-CC-:B---3--:R-:W-:Y:S02]  /*0d90*/  SHF.R.U64 R20, R16, R22.reuse, R9.reuse ;  /* 0x0000001610147219 */ /* 0x188fe40000001209 */
[-C--:B------:R-:W-:Y:S02]  /*0da0*/  SHF.L.U32 R7, R7, R22.reuse, RZ ;  /* 0x0000001607077219 */ /* 0x080fe400000006ff */
[----:B------:R-:W-:Y:S01]  /*0db0*/  SHF.R.U32.HI R9, RZ, R22, R9 ;  /* 0x00000016ff097219 */ /* 0x000fe20000011609 */
[----:B------:R-:W-:Y:S01]  /*0dc0*/  IMAD.MOV.U32 R8, RZ, RZ, R20 ;  /* 0x000000ffff087224 */ /* 0x000fe200078e0014 */
[----:B------:R-:W-:Y:S01]  /*0dd0*/  LOP3.LUT R13, RZ, R7, RZ, 0x33, !PT ;  /* 0x00000007ff0d7212 */ /* 0x000fe200078e33ff */
[----:B------:R-:W3:Y:S01]  /*0de0*/  LDC R25, c[0x0][0x610] ;  /* 0x00018400ff197b82 */ /* 0x000ee20000000800 */
[----:B------:R-:W-:Y:S05]  /*0df0*/  @!P0 BRA `(.L_x_11) ;  /* 0x0000000000288947 */ /* 0x000fea0003800000 */
[----:B------:R-:W4:Y:S02]  /*0e00*/  LDC R7, c[0x0][0x64c] ;  /* 0x00019300ff077b82 */ /* 0x000f240000000800 */
[----:B----4-:R-:W-:-:S05]  /*0e10*/  IADD3 R7, P0, R20, R7, RZ ;  /* 0x0000000714077210 */ /* 0x010fca0007f1e0ff */
        /* <DEDUP_REMOVED lines=8> */
.L_x_11:
[----:B-1----:R-:W-:Y:S01]  /*0ea0*/  SHF.R.U64 R9, R8, R21, R9 ;  /* 0x0000001508097219 */ /* 0x002fe20000001209 */
[----:B0-----:R-:W-:Y:S01]  /*0eb0*/  VIADD R10, R18, 0xffffffff ;  /* 0xffffffff120a7836 */ /* 0x001fe20000000000 */
[----:B------:R-:W-:Y:S01]  /*0ec0*/  SHF.L.U32 R7, R23, R22, RZ ;  /* 0x0000001617077219 */ /* 0x000fe200000006ff */
[----:B------:R-:W-:Y:S01]  /*0ed0*/  IMAD.MOV.U32 R14, RZ, RZ, 0x1 ;  /* 0x00000001ff0e7424 */ /* 0x000fe200078e00ff */
[----:B------:R-:W-:Y:S01]  /*0ee0*/  LOP3.LUT R8, R16, R13, RZ, 0xc0, !PT ;  /* 0x0000000d10087212 */ /* 0x000fe200078ec0ff */
[----:B------:R-:W-:Y:S01]  /*0ef0*/  IMAD.MOV R11, RZ, RZ, -R9 ;  /* 0x000000ffff0b7224 */ /* 0x000fe200078e0a09 */
[----:B------:R-:W-:Y:S02]  /*0f00*/  SEL R12, R12, R29, !P3 ;  /* 0x0000001d0c0c7207 */ /* 0x000fe40005800000 */
[----:B------:R-:W-:Y:S01]  /*0f10*/  LOP3.LUT R10, R19, R10, RZ, 0xc0, !PT ;  /* 0x0000000a130a7212 */ /* 0x000fe200078ec0ff */
[----:B------:R-:W-:Y:S02]  /*0f20*/  IMAD R9, R7, R9, R8 ;  /* 0x0000000907097224 */ /* 0x000fe400078e0208 */
[----:B--2---:R-:W-:-:S02]  /*0f30*/  IMAD R7, R11, R24, R20 ;  /* 0x000000180b077224 */ /* 0x004fc400078e0214 */
[----:B---3--:R-:W-:Y:S02]  /*0f40*/  IMAD R12, R9, R25, R12 ;  /* 0x00000019090c7224 */ /* 0x008fe400078e020c */
[----:B------:R-:W-:-:S05]  /*0f50*/  IMAD R7, R7, R18, R10 ;  /* 0x0000001207077224 */ /* 0x000fca00078e020a */
[----:B------:R-:W-:Y:S02]  /*0f60*/  SEL R11, R7, R12, !P3 ;  /* 0x0000000c070b7207 */ /* 0x000fe40005800000 */
[----:B------:R-:W-:Y:S01]  /*0f70*/  SEL R10, R12, R7, !P3 ;  /* 0x000000070c0a7207 */ /* 0x000fe20005800000 */
[----:B------:R-:W-:-:S07]  /*0f80*/  IMAD.MOV.U32 R7, RZ, RZ, R28 ;  /* 0x000000ffff077224 */ /* 0x000fce00078e001c */
.L_x_9:
[----:B------:R-:W-:-:S08]  /*0f90*/  NOP ;  /* 0x0000000000007918 */ /* 0x000fd00000000000 */
[----:B------:R-:W0:Y:S02]  /*0fa0*/  USETMAXREG.TRY_ALLOC.CTAPOOL UP0, 0xe8 ;  /* 0x000000e8000079c8 */ /* 0x000e240008000600 */
[----:B0-----:R-:W-:-:S13]  /*0fb0*/  PLOP3.LUT P0, PT, PT, PT, UP0, 0x80, 0x0 ;  /* 0x000000000000781c */ /* 0x001fda0003f0f008 */
[----:B------:R-:W-:Y:S05]  /*0fc0*/  @!P0 BRA `(.L_x_9) ;  /* 0xfffffffc00f08947 */ /* 0x000fea000383ffff */
[----:B------:R-:W-:Y:S01]  /*0fd0*/  ULDC.64 UR4, c[0x0][0x598] ;  /* 0x0001660000047ab9 */ /* 0x000fe20000000a00 */
[----:B------:R-:W-:Y:S01]  /*0fe0*/  ULDC.64 UR16, c[0x0][0x208] ;  /* 0x0000820000107ab9 */ /* 0x000fe20000000a00 */
[----:B------:R-:W-:-:S04]  /*0ff0*/  ISETP.NE.U32.AND P0, PT, RZ, UR4, PT ;  /* 0x00000004ff007c0c */ /* 0x000fc8000bf05070 */
[----:B------:R-:W-:-:S13]  /*1000*/  ISETP.NE.AND.EX P0, PT, RZ, UR5, PT, P0 ;  /* 0x00000005ff007c0c */ /* 0x000fda000bf05300 */
[----:B------:R-:W-:Y:S05]  /*1010*/  @!P0 BRA `(.L_x_12) ;  /* 0x00000000001c8947 */ /* 0x000fea0003800000 */
[----:B------:R-:W0:Y:S02]  /*1020*/  LDC.64 R8, c[0x0][0x598] ;  /* 0x00016600ff087b82 */ /* 0x000e240000000a00 */
[----:B0-----:R-:W2:Y:S02]  /*1030*/  LDG.E.64 R8, desc[UR16][R8.64] ;  /* 0x0000001008087981 */ /* 0x001ea4000c1e1b00 */
[----:B--2---:R-:W-:-:S04]  /*1040*/  ISETP.NE.U32.AND P0, PT, R8, RZ, PT ;  /* 0x000000ff0800720c */ /* 0x004fc80003f05070 */
[----:B------:R-:W-:-:S13]  /*1050*/  ISETP.NE.AND.EX P0, PT, R9, RZ, PT, P0 ;  /* 0x000000ff0900720c */ /* 0x000fda0003f05300 */
[----:B------:R-:W-:Y:S05]  /*1060*/  @!P0 BRA `(.L_x_12) ;  /* 0x0000000000088947 */ /* 0x000fea0003800000 */
[----:B------:R0:W5:Y:S01]  /*1070*/  LD.E R8, desc[UR16][R8.64] ;  /* 0x0000001008087980 */ /* 0x000162000c101900 */
[----:B------:R-:W-:Y:S05]  /*1080*/  BRA `(.L_x_13) ;  /* 0x0000000000207947 */ /* 0x000fea0003800000 */
.L_x_12:
[----:B------:R-:W-:Y:S02]  /*1090*/  ULDC.64 UR4, c[0x0][0x588] ;  /* 0x0001620000047ab9 */ /* 0x000fe40000000a00 */
[----:B------:R-:W-:-:S04]  /*10a0*/  ISETP.NE.U32.AND P0, PT, RZ, UR4, PT ;  /* 0x00000004ff007c0c */ /* 0x000fc8000bf05070 */
[----:B------:R-:W-:-:S13]  /*10b0*/  ISETP.NE.AND.EX P0, PT, RZ, UR5, PT, P0 ;  /* 0x00000005ff007c0c */ /* 0x000fda000bf05300 */
[----:B------:R-:W-:Y:S05]  /*10c0*/  @!P0 BRA `(.L_x_14) ;  /* 0x00000000000c8947 */ /* 0x000fea0003800000 */
[----:B------:R-:W0:Y:S02]  /*10d0*/  LDC.64 R8, c[0x0][0x588] ;  /* 0x00016200ff087b82 */ /* 0x000e240000000a00 */
[----:B0-----:R1:W5:Y:S01]  /*10e0*/  LDG.E R8, desc[UR16][R8.64] ;  /* 0x0000001008087981 */ /* 0x001362000c1e1900 */
[----:B------:R-:W-:Y:S05]  /*10f0*/  BRA `(.L_x_13) ;  /* 0x0000000000047947 */ /* 0x000fea0003800000 */
.L_x_14:
[----:B------:R-:W2:Y:S02]  /*1100*/  LDC R8, c[0x0][0x580] ;  /* 0x00016000ff087b82 */ /* 0x000ea40000000800 */
.L_x_13:
[----:B------:R-:W-:Y:S02]  /*1110*/  ULDC.64 UR4, c[0x0][0x5a0] ;  /* 0x0001680000047ab9 */ /* 0x000fe40000000a00 */
[----:B------:R-:W-:-:S04]  /*1120*/  ISETP.NE.U32.AND P0, PT, RZ, UR4, PT ;  /* 0x00000004ff007c0c */ /* 0x000fc8000bf05070 */
[----:B------:R-:W-:-:S13]  /*1130*/  ISETP.NE.AND.EX P0, PT, RZ, UR5, PT, P0 ;  /* 0x00000005ff007c0c */ /* 0x000fda000bf05300 */
[----:B------:R-:W-:Y:S05]  /*1140*/  @!P0 BRA `(.L_x_15) ;  /* 0x00000000001c8947 */ /* 0x000fea0003800000 */
[----:B------:R-:W3:Y:S02]  /*1150*/  LDC.64 R12, c[0x0][0x5a0] ;  /* 0x00016800ff0c7b82 */ /* 0x000ee40000000a00 */
[----:B---3--:R-:W3:Y:S02]  /*1160*/  LDG.E.64 R12, desc[UR16][R12.64] ;  /* 0x000000100c0c7981 */ /* 0x008ee4000c1e1b00 */
[----:B---3--:R-:W-:-:S04]  /*1170*/  ISETP.NE.U32.AND P0, PT, R12, RZ, PT ;  /* 0x000000ff0c00720c */ /* 0x008fc80003f05070 */
[----:B------:R-:W-:-:S13]  /*1180*/  ISETP.NE.AND.EX P0, PT, R13, RZ, PT, P0 ;  /* 0x000000ff0d00720c */ /* 0x000fda0003f05300 */
[----:B------:R-:W-:Y:S05]  /*1190*/  @!P0 BRA `(.L_x_15) ;  /* 0x0000000000088947 */ /* 0x000fea0003800000 */
[----:B01----:R0:W5:Y:S01]  /*11a0*/  LD.E R9, desc[UR16][R12.64] ;  /* 0x000000100c097980 */ /* 0x003162000c101900 */
[----:B------:R-:W-:Y:S05]  /*11b0*/  BRA `(.L_x_16) ;  /* 0x0000000000207947 */ /* 0x000fea0003800000 */
.L_x_15:
[----:B------:R-:W-:Y:S02]  /*11c0*/  ULDC.64 UR4, c[0x0][0x590] ;  /* 0x0001640000047ab9 */ /* 0x000fe40000000a00 */
[----:B------:R-:W-:-:S04]  /*11d0*/  ISETP.NE.U32.AND P0, PT, RZ, UR4, PT ;  /* 0x00000004ff007c0c */ /* 0x000fc8000bf05070 */
[----:B------:R-:W-:-:S13]  /*11e0*/  ISETP.NE.AND.EX P0, PT, RZ, UR5, PT, P0 ;  /* 0x00000005ff007c0c */ /* 0x000fda000bf05300 */
[----:B------:R-:W-:Y:S05]  /*11f0*/  @!P0 BRA `(.L_x_17) ;  /* 0x00000000000c8947 */ /* 0x000fea0003800000 */
[----:B------:R-:W0:Y:S02]  /*1200*/  LDC.64 R12, c[0x0][0x590] ;  /* 0x00016400ff0c7b82 */ /* 0x000e240000000a00 */
[----:B01----:R1:W5:Y:S01]  /*1210*/  LDG.E R9, desc[UR16][R12.64] ;  /* 0x000000100c097981 */ /* 0x003362000c1e1900 */
[----:B------:R-:W-:Y:S05]  /*1220*/  BRA `(.L_x_16) ;  /* 0x0000000000047947 */ /* 0x000fea0003800000 */
.L_x_17:
[----:B01----:R-:W3:Y:S02]  /*1230*/  LDC R9, c[0x0][0x584] ;  /* 0x00016100ff097b82 */ /* 0x003ee40000000800 */
.L_x_16:
[----:B------:R-:W-:-:S13]  /*1240*/  LOP3.LUT P0, RZ, R14, 0xff, RZ, 0xc0, !PT ;  /* 0x000000ff0eff7812 */ /* 0x000fda000780c0ff */
[----:B------:R-:W-:Y:S05]  /*1250*/  @!P0 EXIT ;  /* 0x000000000000894d */ /* 0x000fea0003800000 */
[----:B------:R-:W-:Y:S01]  /*1260*/  ULDC UR4, c[0x0][0x28c] ;  /* 0x0000a30000047ab9 */ /* 0x000fe20000000800 */
[----:B------:R-:W-:Y:S01]  /*1270*/  LOP3.LUT R144, R4, 0x1, RZ, 0xfc, !PT ;  /* 0x0000000104907812 */ /* 0x000fe200078efcff */
[----:B------:R-:W-:-:S04]  /*1280*/  UIADD3 UR4, UR4, 0x3f, URZ ;  /* 0x0000003f04047890 */ /* 0x000fc8000fffe03f */
[----:B------:R-:W-:-:S04]  /*1290*/  USHF.R.S32.HI UR5, URZ, 0x1f, UR4 ;  /* 0x0000001f3f057899 */ /* 0x000fc80008011404 */
[----:B------:R-:W-:-:S03]  /*12a0*/  ULEA.HI UR5, UR5, UR4, URZ, 0x6 ;  /* 0x0000000405057291 */ /* 0x000fc6000f8f303f */
[----:B------:R-:W-:Y:S01]  /*12b0*/  UMOV UR4, URZ ;  /* 0x0000003f00047c82 */ /* 0x000fe20008000000 */
[----:B------:R-:W-:-:S03]  /*12c0*/  USHF.R.S32.HI UR9, URZ, 0x6, UR5 ;  /* 0x000000063f097899 */ /* 0x000fc60008011405 */
[----:B------:R-:W-:-:S09]  /*12d0*/  UMOV UR5, URZ ;  /* 0x0000003f00057c82 */ /* 0x000fd20008000000 */
.L_x_172:
[----:B01----:R-:W-:Y:S01]  /*12e0*/  LOP3.LUT R12, R0, 0x80, RZ, 0xc0, !PT ;  /* 0x00000080000c7812 */ /* 0x003fe200078ec0ff */
[----:B------:R-:W0:Y:S01]  /*12f0*/  S2UR UR13, SR_CgaCtaId ;  /* 0x00000000000d79c3 */ /* 0x000e220000008800 */
[----:B------:R-:W-:Y:S01]  /*1300*/  UMOV UR12, 0x400 ;  /* 0x00000400000c7882 */ /* 0x000fe20000000000 */
[----:B------:R-:W-:Y:S01]  /*1310*/  UMOV UR6, URZ ;  /* 0x0000003f00067c82 */ /* 0x000fe20008000000 */
[----:B------:R-:W-:Y:S01]  /*1320*/  SHF.R.U32.HI R12, RZ, 0x7, R12 ;  /* 0x00000007ff0c7819 */ /* 0x000fe2000001160c */
[----:B------:R-:W-:Y:S01]  /*1330*/  UMOV UR7, URZ ;  /* 0x0000003f00077c82 */ /* 0x000fe20008000000 */
[----:B------:R-:W-:Y:S01]  /*1340*/  UMOV UR18, UR5 ;  /* 0x0000000500127c82 */ /* 0x000fe20008000000 */
[----:B------:R-:W-:Y:S02]  /*1350*/  CS2R R20, SRZ ;  /* 0x0000000000147805 */ /* 0x000fe4000001ff00 */
[----:B------:R-:W-:Y:S01]  /*1360*/  CS2R R18, SRZ ;  /* 0x0000000000127805 */ /* 0x000fe2000001ff00 */
[----:B------:R-:W1:Y:S01]  /*1370*/  LDC R13, c[0x0][0x28c] ;  /* 0x0000a300ff0d7b82 */ /* 0x000e620000000800 */
[----:B----4-:R-:W4:Y:S01]  /*1380*/  SHFL.IDX PT, R12, R12, RZ, 0x1f ;  /* 0x00001fff0c0c7589 */ /* 0x010f2200000e0000 */
[----:B------:R-:W-:-:S02]  /*1390*/  CS2R R22, SRZ ;  /* 0x0000000000167805 */ /* 0x000fc4000001ff00 */
[----:B------:R-:W-:Y:S02]  /*13a0*/  CS2R R88, SRZ ;  /* 0x0000000000587805 */ /* 0x000fe4000001ff00 */
[----:B------:R-:W-:Y:S02]  /*13b0*/  CS2R R90, SRZ ;  /* 0x00000000005a7805 */ /* 0x000fe4000001ff00 */
[----:B------:R-:W-:Y:S02]  /*13c0*/  CS2R R92, SRZ ;  /* 0x00000000005c7805 */ /* 0x000fe4000001ff00 */
[----:B------:R-:W-:Y:S02]  /*13d0*/  CS2R R94, SRZ ;  /* 0x00000000005e7805 */ /* 0x000fe4000001ff00 */
[----:B------:R-:W-:Y:S02]  /*13e0*/  CS2R R98, SRZ ;  /* 0x0000000000627805 */ /* 0x000fe4000001ff00 */
        /* <DEDUP_REMOVED lines=16> */
[----:B-1----:R-:W-:Y:S02]  /*14f0*/  ISETP.GE.AND P0, PT, R13, 0x1, PT ;  /* 0x000000010d00780c */ /* 0x002fe40003f06270 */
[----:B------:R-:W-:Y:S02]  /*1500*/  CS2R R130, SRZ ;  /* 0x0000000000827805 */ /* 0x000fe4000001ff00 */
[----:B----4-:R-:W-:-:S02]  /*1510*/  R2UR UR8, R12 ;  /* 0x000000000c0872ca */ /* 0x010fc400000e0000 */
[----:B------:R-:W-:Y:S02]  /*1520*/  CS2R R132, SRZ ;  /* 0x0000000000847805 */ /* 0x000fe4000001ff00 */
[----:B------:R-:W-:Y:S02]  /*1530*/  CS2R R134, SRZ ;  /* 0x0000000000867805 */ /* 0x000fe4000001ff00 */
[----:B------:R-:W-:Y:S02]  /*1540*/  CS2R R136, SRZ ;  /* 0x0000000000887805 */ /* 0x000fe4000001ff00 */
[----:B------:R-:W-:Y:S02]  /*1550*/  CS2R R138, SRZ ;  /* 0x00000000008a7805 */ /* 0x000fe4000001ff00 */
[----:B------:R-:W-:Y:S02]  /*1560*/  CS2R R140, SRZ ;  /* 0x00000000008c7805 */ /* 0x000fe4000001ff00 */
[----:B------:R-:W-:Y:S01]  /*1570*/  CS2R R142, SRZ ;  /* 0x00000000008e7805 */ /* 0x000fe2000001ff00 */
[----:B------:R-:W-:Y:S01]  /*1580*/  IMAD.MOV.U32 R145, RZ, RZ, RZ ;  /* 0x000000ffff917224 */ /* 0x000fe200078e00ff */
[----:B------:R-:W-:Y:S01]  /*1590*/  CS2R R56, SRZ ;  /* 0x0000000000387805 */ /* 0x000fe2000001ff00 */
[----:B------:R-:W-:Y:S01]  /*15a0*/  IMAD.MOV.U32 R147, RZ, RZ, RZ ;  /* 0x000000ffff937224 */ /* 0x000fe200078e00ff */
[----:B------:R-:W-:Y:S01]  /*15b0*/  CS2R R58, SRZ ;  /* 0x00000000003a7805 */ /* 0x000fe2000001ff00 */
[----:B------:R-:W-:Y:S01]  /*15c0*/  IMAD.U32 R16, RZ, RZ, UR4 ;  /* 0x00000004ff107e24 */ /* 0x000fe2000f8e00ff */
[----:B------:R-:W-:Y:S01]  /*15d0*/  CS2R R60, SRZ ;  /* 0x00000000003c7805 */ /* 0x000fe2000001ff00 */
[----:B------:R-:W-:Y:S01]  /*15e0*/  ULEA.HI UR10, UR8, UR8, URZ, 0x1 ;  /* 0x00000008080a7291 */ /* 0x000fe2000f8f083f */
[----:B------:R-:W-:-:S02]  /*15f0*/  CS2R R62, SRZ ;  /* 0x00000000003e7805 */ /* 0x000fc4000001ff00 */
[----:B------:R-:W-:Y:S02]  /*1600*/  CS2R R64, SRZ ;  /* 0x0000000000407805 */ /* 0x000fe4000001ff00 */
[----:B------:R-:W-:Y:S01]  /*1610*/  CS2R R66, SRZ ;  /* 0x0000000000427805 */ /* 0x000fe2000001ff00 */
[----:B------:R-:W-:Y:S01]  /*1620*/  ULOP3.LUT UR11, UR10, 0xffffe, URZ, 0xc0, !UPT ;  /* 0x000ffffe0a0b7892 */ /* 0x000fe2000f8ec03f */
[----:B------:R-:W-:Y:S01]  /*1630*/  CS2R R68, SRZ ;  /* 0x0000000000447805 */ /* 0x000fe2000001ff00 */
[----:B0-----:R-:W-:Y:S01]  /*1640*/  ULEA UR10, UR13, UR12, 0x18 ;  /* 0x0000000c0d0a7291 */ /* 0x001fe2000f8ec03f */
[----:B------:R-:W-:Y:S01]  /*1650*/  CS2R R70, SRZ ;  /* 0x0000000000467805 */ /* 0x000fe2000001ff00 */
[----:B------:R-:W-:Y:S01]  /*1660*/  UIADD3 UR11, UR8, -UR11, URZ ;  /* 0x8000000b080b7290 */ /* 0x000fe2000fffe03f */
[----:B------:R-:W-:Y:S02]  /*1670*/  CS2R R72, SRZ ;  /* 0x0000000000487805 */ /* 0x000fe4000001ff00 */
[----:B------:R-:W-:Y:S01]  /*1680*/  CS2R R74, SRZ ;  /* 0x00000000004a7805 */ /* 0x000fe2000001ff00 */
[----:B------:R-:W-:Y:S01]  /*1690*/  UMOV UR8, URZ ;  /* 0x0000003f00087c82 */ /* 0x000fe20008000000 */
[----:B------:R-:W-:Y:S01]  /*16a0*/  ULEA UR11, UR11, UR10, 0xc ;  /* 0x0000000a0b0b7291 */ /* 0x000fe2000f8e603f */
[----:B------:R-:W-:-:S02]  /*16b0*/  CS2R R76, SRZ ;  /* 0x00000000004c7805 */ /* 0x000fc4000001ff00 */
[----:B------:R-:W-:Y:S02]  /*16c0*/  CS2R R78, SRZ ;  /* 0x00000000004e7805 */ /* 0x000fe4000001ff00 */
[----:B------:R-:W-:Y:S01]  /*16d0*/  CS2R R80, SRZ ;  /* 0x0000000000507805 */ /* 0x000fe2000001ff00 */
[----:B------:R-:W-:Y:S01]  /*16e0*/  UIADD3 UR11, UR11, 0x180, URZ ;  /* 0x000001800b0b7890 */ /* 0x000fe2000fffe03f */
[----:B------:R-:W-:Y:S02]  /*16f0*/  CS2R R82, SRZ ;  /* 0x0000000000527805 */ /* 0x000fe4000001ff00 */
[----:B------:R-:W-:Y:S02]  /*1700*/  CS2R R84, SRZ ;  /* 0x0000000000547805 */ /* 0x000fe4000001ff00 */
[----:B------:R-:W-:Y:S01]  /*1710*/  CS2R R86, SRZ ;  /* 0x0000000000567805 */ /* 0x000fe2000001ff00 */
[----:B------:R-:W-:Y:S01]  /*1720*/  USHF.R.U32.HI UR11, URZ, 0x4, UR11 ;  /* 0x000000043f0b7899 */ /* 0x000fe2000801160b */
[----:B------:R-:W-:-:S02]  /*1730*/  CS2R R24, SRZ ;  /* 0x0000000000187805 */ /* 0x000fc4000001ff00 */
[----:B------:R-:W-:Y:S02]  /*1740*/  CS2R R26, SRZ ;  /* 0x00000000001a7805 */ /* 0x000fe4000001ff00 */
[----:B------:R-:W-:Y:S01]  /*1750*/  CS2R R28, SRZ ;  /* 0x00000000001c7805 */ /* 0x000fe2000001ff00 */
[----:B------:R-:W-:Y:S01]  /*1760*/  ULOP3.LUT UR11, UR11, 0x3fff, URZ, 0xc0, !UPT ;  /* 0x00003fff0b0b7892 */ /* 0x000fe2000f8ec03f */
        /* <DEDUP_REMOVED lines=12> */
[----:B------:R-:W-:Y:S01]  /*1830*/  CS2R R54, SRZ ;  /* 0x0000000000367805 */ /* 0x000fe2000001ff00 */
[----:B--23--:R-:W-:Y:S06]  /*1840*/  @!P0 BRA `(.L_x_18) ;  /* 0x0000000800588947 */ /* 0x00cfec0003800000 */
[----:B------:R-:W-:-:S13]  /*1850*/  ISETP.NE.AND P1, PT, R144, 0x3, PT ;  /* 0x000000039000780c */ /* 0x000fda0003f25270 */
[----:B------:R-:W-:Y:S05]  /*1860*/  @!P1 BRA `(.L_x_19) ;  /* 0x0000000000049947 */ /* 0x000fea0003800000 */
[----:B------:R-:W-:Y:S01]  /*1870*/  BPT.TRAP 0x1 ;  /* 0x000000040000795c */ /* 0x000fe20000300000 */
.L_x_19:
[----:B------:R-:W-:Y:S01]  /*1880*/  ULEA UR6, UR5, UR10, 0x3 ;  /* 0x0000000a05067291 */ /* 0x000fe2000f8e183f */
[----:B------:R-:W-:-:S05]  /*1890*/  IMAD.U32 R12, RZ, RZ, UR4 ;  /* 0x00000004ff0c7e24 */ /* 0x000fca000f8e00ff */
[----:B------:R-:W-:-:S04]  /*18a0*/  SHF.L.U32 R12, R12, 0x1f, RZ ;  /* 0x0000001f0c0c7819 */ /* 0x000fc800000006ff */
[----:B------:R0:W1:Y:S01]  /*18b0*/  SYNCS.PHASECHK.TRANS64.TRYWAIT P0, [UR6], R12 ;  /* 0x0000000cff0075a7 */ /* 0x0000620008000146 */
[----:B------:R-:W-:Y:S05]  /*18c0*/  @!P1 BRA `(.L_x_20) ;  /* 0x0000000000049947 */ /* 0x000fea0003800000 */
[----:B------:R-:W-:Y:S01]  /*18d0*/  BPT.TRAP 0x1 ;  /* 0x000000040000795c */ /* 0x000fe20000300000 */
.L_x_20:
[----:B-1----:R-:W-:Y:S05]  /*18e0*/  @P0 BRA `(.L_x_21) ;  /* 0x0000000000080947 */ /* 0x002fea0003800000 */
[----:B------:R-:W1:Y:S02]  /*18f0*/  SYNCS.PHASECHK.TRANS64.TRYWAIT P0, [UR6], R12 ;  /* 0x0000000cff0075a7 */ /* 0x000e640008000146 */
[----:B-1----:R-:W-:Y:S05]  /*1900*/  @!P0 BRA `(.L_x_22) ;  /* 0x0000008000d88947 */ /* 0x002fea0003800000 */
.L_x_21:
[----:B------:R-:W-:Y:S01]  /*1910*/  UIADD3 UR6, UR10, 0x2c180, URZ ;  /* 0x0002c1800a067890 */ /* 0x000fe2000fffe03f */
[----:B------:R-:W-:Y:S01]  /*1920*/  WARPGROUP.ARRIVE ;  /* 0x00000000000079c5 */ /* 0x000fe20000000000 */
[----:B------:R-:W-:Y:S01]  /*1930*/  ULOP3.LUT UR8, UR11, 0x10000, URZ, 0xfc, !UPT ;  /* 0x000100000b087892 */ /* 0x000fe2000f8efc3f */
[----:B------:R-:W-:Y:S01]  /*1940*/  CS2R R20, SRZ ;  /* 0x0000000000147805 */ /* 0x000fe2000001ff00 */
[----:B------:R-:W-:Y:S01]  /*1950*/  USHF.R.U32.HI UR6, URZ, 0x4, UR6 ;  /* 0x000000043f067899 */ /* 0x000fe20008011606 */
[----:B------:R-:W-:Y:S01]  /*1960*/  CS2R R18, SRZ ;  /* 0x0000000000127805 */ /* 0x000fe2000001ff00 */
[----:B------:R-:W-:Y:S01]  /*1970*/  ULEA UR8, UR5, UR8, 0xa ;  /* 0x0000000805087291 */ /* 0x000fe2000f8e503f */
[----:B------:R-:W-:Y:S01]  /*1980*/  CS2R R22, SRZ ;  /* 0x0000000000167805 */ /* 0x000fe2000001ff00 */
[----:B------:R-:W-:Y:S01]  /*1990*/  ULOP3.LUT UR6, UR6, 0x3fff, URZ, 0xc0, !UPT ;  /* 0x00003fff06067892 */ /* 0x000fe2000f8ec03f */
[----:B------:R-:W-:Y:S01]  /*19a0*/  CS2R R88, SRZ ;  /* 0x0000000000587805 */ /* 0x000fe2000001ff00 */
[----:B------:R-:W-:Y:S01]  /*19b0*/  UMOV UR13, 0x80000020 ;  /* 0x80000020000d7882 */ /* 0x000fe20000000000 */
[----:B------:R-:W-:Y:S01]  /*19c0*/  UMOV UR15, 0x80000020 ;  /* 0x80000020000f7882 */ /* 0x000fe20000000000 */
[----:B------:R-:W-:Y:S01]  /*19d0*/  ULOP3.LUT UR6, UR6, 0x10000, URZ, 0xfc, !UPT ;  /* 0x0001000006067892 */ /* 0x000fe2000f8efc3f */
[----:B------:R-:W-:Y:S01]  /*19e0*/  CS2R R90, SRZ ;  /* 0x00000000005a7805 */ /* 0x000fe2000001ff00 */
[----:B------:R-:W-:Y:S01]  /*19f0*/  UMOV UR12, UR8 ;  /* 0x00000008000c7c82 */ /* 0x000fe20008000000 */
[----:B------:R-:W-:Y:S01]  /*1a00*/  CS2R R92, SRZ ;  /* 0x00000000005c7805 */ /* 0x000fe2000001ff00 */
[----:B------:R-:W-:Y:S01]  /*1a10*/  ULEA UR7, UR5, UR6, 0x8 ;  /* 0x0000000605077291 */ /* 0x000fe2000f8e403f */
[----:B------:R-:W-:Y:S01]  /*1a20*/  CS2R R94, SRZ ;  /* 0x00000000005e7805 */ /* 0x000fe2000001ff00 */
[----:B------:R-:W-:Y:S01]  /*1a30*/  UIADD3 UR6, UR8, 0x200, URZ ;  /* 0x0000020008067890 */ /* 0x000fe2000fffe03f */
[----:B------:R-:W-:-:S02]  /*1a40*/  CS2R R98, SRZ ;  /* 0x0000000000627805 */ /* 0x000fc4000001ff00 */
[----:B------:R-:W-:Y:S02]  /*1a50*/  CS2R R96, SRZ ;  /* 0x0000000000607805 */ /* 0x000fe4000001ff00 */
[----:B------:R-:W-:Y:S02]  /*1a60*/  CS2R R100, SRZ ;  /* 0x0000000000647805 */ /* 0x000fe4000001ff00 */
[----:B------:R-:W-:Y:S01]  /*1a70*/  CS2R R102, SRZ ;  /* 0x0000000000667805 */ /* 0x000fe2000001ff00 */
[----:B------:R-:W-:Y:S01]  /*1a80*/  UMOV UR14, UR7 ;  /* 0x00000007000e7c82 */ /* 0x000fe20008000000 */
[----:B------:R-:W-:Y:S01]  /*1a90*/  CS2R R104, SRZ ;  /* 0x0000000000687805 */ /* 0x000fe2000001ff00 */
[----:B------:R-:W-:Y:S01]  /*1aa0*/  QGMMA.64x64x32.F32.E4M3.E4M3 R56, gdesc[UR12], RZ, !UPT ;  /* 0x00e000000c3879f3 */ /* 0x000fe2000c7008ff */
[----:B------:R-:W-:Y:S01]  /*1ab0*/  UMOV UR12, UR6 ;  /* 0x00000006000c7c82 */ /* 0x000fe20008000000 */
[----:B------:R-:W-:Y:S01]  /*1ac0*/  UMOV UR13, 0x80000020 ;  /* 0x80000020000d7882 */ /* 0x000fe20000000000 */
[----:B------:R-:W-:Y:S01]  /*1ad0*/  UMOV UR6, 0x2 ;  /* 0x0000000200067882 */ /* 0x000fe20000000000 */
[----:B------:R-:W-:Y:S01]  /*1ae0*/  QGMMA.64x64x32.F32.E4M3.E4M3 R24, gdesc[UR12], RZ, !UPT ;  /* 0x00e000000c1879f3 */ /* 0x000fe2000c7008ff */
[----:B------:R-:W-:Y:S01]  /*1af0*/  UIADD3 UR14, UR7, 0x2, URZ ;  /* 0x00000002070e7890 */ /* 0x000fe2000fffe03f */
[----:B------:R-:W-:Y:S01]  /*1b00*/  CS2R R106, SRZ ;  /* 0x00000000006a7805 */ /* 0x000fe2000001ff00 */
[----:B------:R-:W-:Y:S01]  /*1b10*/  UIADD3 UR12, UR8, 0x2, URZ ;  /* 0x00000002080c7890 */ /* 0x000fe2000fffe03f */
[----:B------:R-:W-:Y:S01]  /*1b20*/  CS2R R110, SRZ ;  /* 0x00000000006e7805 */ /* 0x000fe2000001ff00 */
[----:B------:R-:W-:Y:S01]  /*1b30*/  ULDC UR7, c[0x0][0x50c] ;  /* 0x0001430000077ab9 */ /* 0x000fe20000000800 */
[----:B------:R-:W-:Y:S01]  /*1b40*/  UIADD3 UR8, UR8, 0x202, URZ ;  /* 0x0000020208087890 */ /* 0x000fe2000fffe03f */
[----:B------:R-:W-:Y:S01]  /*1b50*/  CS2R R108, SRZ ;  /* 0x00000000006c7805 */ /* 0x000fe2000001ff00 */
[----:B------:R-:W-:Y:S01]  /*1b60*/  UISETP.NE.AND UP0, UPT, UR7, 0x2, UPT ;  /* 0x000000020700788c */ /* 0x000fe2000bf05270 */
[----:B------:R-:W-:Y:S01]  /*1b70*/  CS2R R112, SRZ ;  /* 0x0000000000707805 */ /* 0x000fe2000001ff00 */
[----:B------:R-:W-:Y:S01]  /*1b80*/  UMOV UR13, 0x80000020 ;  /* 0x80000020000d7882 */ /* 0x000fe20000000000 */
[----:B------:R-:W-:Y:S01]  /*1b90*/  UMOV UR15, 0x80000020 ;  /* 0x80000020000f7882 */ /* 0x000fe20000000000 */
[----:B------:R-:W-:Y:S01]  /*1ba0*/  USEL UR7, URZ, 0x1, UP0 ;  /* 0x000000013f077887 */ /* 0x000fe20008000000 */
[----:B------:R-:W-:-:S02]  /*1bb0*/  CS2R R114, SRZ ;  /* 0x0000000000727805 */ /* 0x000fc4000001ff00 */
[----:B------:R-:W-:Y:S02]  /*1bc0*/  CS2R R116, SRZ ;  /* 0x0000000000747805 */ /* 0x000fe4000001ff00 */
[----:B------:R-:W-:Y:S02]  /*1bd0*/  CS2R R118, SRZ ;  /* 0x0000000000767805 */ /* 0x000fe4000001ff00 */
[----:B------:R-:W-:Y:S02]  /*1be0*/  CS2R R120, SRZ ;  /* 0x0000000000787805 */ /* 0x000fe4000001ff00 */
[----:B------:R-:W-:Y:S02]  /*1bf0*/  CS2R R122, SRZ ;  /* 0x00000000007a7805 */ /* 0x000fe4000001ff00 */
[----:B------:R-:W-:Y:S02]  /*1c00*/  ISETP.NE.AND P0, PT, RZ, UR7, PT ;  /* 0x00000007ff007c0c */ /* 0x000fe4000bf05270 */
        /* <DEDUP_REMOVED lines=10> */
[----:B------:R-:W-:Y:S02]  /*1cb0*/  IMAD.MOV.U32 R145, RZ, RZ, RZ ;  /* 0x000000ffff917224 */ /* 0x000fe400078e00ff */
[----:B------:R-:W-:Y:S01]  /*1cc0*/  IMAD.MOV.U32 R147, RZ, RZ, RZ ;  /* 0x000000ffff937224 */ /* 0x000fe200078e00ff */
[----:B------:R-:W-:Y:S01]  /*1cd0*/  QGMMA.64x64x32.F32.E4M3.E4M3 R56, gdesc[UR12], R56 ;  /* 0x00e000000c3879f3 */ /* 0x000fe20008700838 */
[----:B------:R-:W-:Y:S01]  /*1ce0*/  UMOV UR12, UR8 ;  /* 0x00000008000c7c82 */ /* 0x000fe20008000000 */
[----:B------:R-:W-:-:S02]  /*1cf0*/  UMOV UR13, 0x80000020 ;  /* 0x80000020000d7882 */ /* 0x000fc40000000000 */
[----:B------:R-:W-:Y:S01]  /*1d00*/  QGMMA.64x64x32.F32.E4M3.E4M3 R24, gdesc[UR12], R24, gsb0 ;  /* 0x00e000000c1879f3 */ /* 0x000fe20008000818 */
[----:B------:R-:W-:Y:S05]  /*1d10*/  @!P0 BRA `(.L_x_23) ;  /* 0x0000000400088947 */ /* 0x000fea0003800000 */
[----:B------:R-:W-:Y:S02]  /*1d20*/  WARPGROUP.DEPBAR.LE gsb0, 0x0 ;  /* 0x00008000000079c5 */ /* 0x000fe40000010000 */
[----:B------:R-:W-:-:S01]  /*1d30*/  FADD R147, RZ, R56 ;  /* 0x00000038ff937221 */ /* 0x000fc20000000000 */
[----:B------:R-:W-:Y:S01]  /*1d40*/  FADD R142, RZ, R57 ;  /* 0x00000039ff8e7221 */ /* 0x000fe20000000000 */
        /* <DEDUP_REMOVED lines=62> */
[----:B------:R-:W-:-:S06]  /*2130*/  UMOV UR6, URZ ;  /* 0x0000003f00067c82 */ /* 0x000fcc0008000000 */
.L_x_23:
[----:B------:R-:W-:-:S04]  /*2140*/  UIADD3 UR18, UR5, 0x1, URZ ;  /* 0x0000000105127890 */ /* 0x000fc8000fffe03f */
[----:B------:R-:W-:-:S04]  /*2150*/  UISETP.NE.AND UP0, UPT, UR18, 0xb, UPT ;  /* 0x0000000b1200788c */ /* 0x000fc8000bf05270 */
[----:B------:R-:W-:Y:S02]  /*2160*/  USEL UR8, URZ, 0x1, UP0 ;  /* 0x000000013f087887 */ /* 0x000fe40008000000 */
[----:B------:R-:W-:Y:S02]  /*2170*/  USEL UR18, UR18, URZ, UP0 ;  /* 0x0000003f12127287 */ /* 0x000fe40008000000 */
[----:B------:R-:W-:-:S06]  /*2180*/  ULOP3.LUT UR8, UR4, UR8, URZ, 0x3c, !UPT ;  /* 0x0000000804087292 */ /* 0x000fcc000f8e3c3f */
[----:B------:R-:W-:Y:S01]  /*2190*/  IMAD.U32 R16, RZ, RZ, UR8 ;  /* 0x00000008ff107e24 */ /* 0x000fe2000f8e00ff */
[----:B------:R-:W-:-:S06]  /*21a0*/  UMOV UR8, 0x1 ;  /* 0x0000000100087882 */ /* 0x000fcc0000000000 */
.L_x_18:
[----:B------:R-:W-:-:S04]  /*21b0*/  UISETP.LT.AND UP0, UPT, UR9, 0x1, UPT ;  /* 0x000000010900788c */ /* 0x000fc8000bf01270 */
[----:B------:R-:W-:-:S04]  /*21c0*/  USEL UR12, UR9, 0x1, UP0 ;  /* 0x00000001090c7887 */ /* 0x000fc80008000000 */
[----:B------:R-:W-:-:S04]  /*21d0*/  UIADD3 UR12, UR9, -UR12, URZ ;  /* 0x8000000c090c7290 */ /* 0x000fc8000fffe03f */
[----:B------:R-:W-:-:S06]  /*21e0*/  UISETP.GE.AND UP0, UPT, UR12, 0x1, UPT ;  /* 0x000000010c00788c */ /* 0x000fcc000bf06270 */
[----:B------:R-:W-:-:S13]  /*21f0*/  PLOP3.LUT P0, PT, PT, PT, UP0, 0x80, 0x0 ;  /* 0x000000000000781c */ /* 0x000fda0003f0f008 */
[----:B------:R-:W-:Y:S05]  /*2200*/  @!P0 BRA `(.L_x_24) ;  /* 0x0000000800308947 */ /* 0x000fea0003800000 */
[----:B01----:R-:W-:Y:S01]  /*2210*/  IMAD.U32 R12, RZ, RZ, UR12 ;  /* 0x0000000cff0c7e24 */ /* 0x003fe2000f8e00ff */
[----:B------:R-:W-:Y:S01]  /*2220*/  ULDC UR20, c[0x0][0x50c] ;  /* 0x0001430000147ab9 */ /* 0x000fe20000000800 */
[----:B------:R-:W-:-:S07]  /*2230*/  IMAD.U32 R13, RZ, RZ, UR5 ;  /* 0x00000005ff0d7e24 */ /* 0x000fce000f8e00ff */
.L_x_32:
[----:B------:R-:W-:-:S13]  /*2240*/  ISETP.NE.AND P1, PT, R144, 0x3, PT ;  /* 0x000000039000780c */ /* 0x000fda0003f25270 */
[----:B------:R-:W-:Y:S05]  /*2250*/  @!P1 BRA `(.L_x_25) ;  /* 0x0000000000049947 */ /* 0x000fea0003800000 */
[----:B------:R-:W-:Y:S01]  /*2260*/  BPT.TRAP 0x1 ;  /* 0x000000040000795c */ /* 0x000fe20000300000 */
.L_x_25:
[----:B------:R-:W0:Y:S01]  /*2270*/  S2UR UR12, SR_CgaCtaId ;  /* 0x00000000000c79c3 */ /* 0x000e220000008800 */
[----:B------:R-:W-:Y:S01]  /*2280*/  UMOV UR10, 0x400 ;  /* 0x00000400000a7882 */ /* 0x000fe20000000000 */
[----:B------:R-:W-:Y:S01]  /*2290*/  SHF.L.U32 R14, R16, 0x1f, RZ ;  /* 0x0000001f100e7819 */ /* 0x000fe200000006ff */
[----:B0-----:R-:W-:-:S04]  /*22a0*/  ULEA UR10, UR12, UR10, 0x18 ;  /* 0x0000000a0c0a7291 */ /* 0x001fc8000f8ec03f */
[----:B------:R-:W-:-:S09]  /*22b0*/  ULEA UR12, UR18, UR10, 0x3 ;  /* 0x0000000a120c7291 */ /* 0x000fd2000f8e183f */
[----:B------:R0:W1:Y:S01]  /*22c0*/  SYNCS.PHASECHK.TRANS64.TRYWAIT P0, [UR12], R14 ;  /* 0x0000000eff0075a7 */ /* 0x000062000800014c */
[----:B------:R-:W-:Y:S05]  /*22d0*/  @!P1 BRA `(.L_x_26) ;  /* 0x0000000000049947 */ /* 0x000fea0003800000 */
[----:B------:R-:W-:Y:S01]  /*22e0*/  BPT.TRAP 0x1 ;  /* 0x000000040000795c */ /* 0x000fe20000300000 */
.L_x_26:
[----:B-1----:R-:W-:Y:S05]  /*22f0*/  @P0 BRA `(.L_x_27) ;  /* 0x0000000000080947 */ /* 0x002fea0003800000 */
[----:B------:R-:W1:Y:S02]  /*2300*/  SYNCS.PHASECHK.TRANS64.TRYWAIT P0, [UR12], R14 ;  /* 0x0000000eff0075a7 */ /* 0x000e64000800014c */
[----:B-1----:R-:W-:Y:S05]  /*2310*/  @!P0 BRA `(.L_x_28) ;  /* 0x00000078006c8947 */ /* 0x002fea0003800000 */
.L_x_27:
[----:B------:R-:W-:Y:S01]  /*2320*/  UIADD3 UR12, UR10, 0x2c180, URZ ;  /* 0x0002c1800a0c7890 */ /* 0x000fe2000fffe03f */
[----:B------:R-:W-:Y:S01]  /*2330*/  WARPGROUP.ARRIVE ;  /* 0x00000000000079c5 */ /* 0x000fe20000000000 */
[----:B------:R-:W-:Y:S02]  /*2340*/  UISETP.NE.AND UP0, UPT, UR7, URZ, UPT ;  /* 0x0000003f0700728c */ /* 0x000fe4000bf05270 */
[----:B------:R-:W-:Y:S02]  /*2350*/  USHF.R.U32.HI UR12, URZ, 0x4, UR12 ;  /* 0x000000043f0c7899 */ /* 0x000fe4000801160c */
[----:B------:R-:W-:Y:S02]  /*2360*/  USEL UR8, UR8, URZ, !UP0 ;  /* 0x0000003f08087287 */ /* 0x000fe4000c000000 */
[----:B------:R-:W-:Y:S02]  /*2370*/  ULOP3.LUT UR12, UR12, 0x3fff, URZ, 0xc0, !UPT ;  /* 0x00003fff0c0c7892 */ /* 0x000fe4000f8ec03f */
[----:B------:R-:W-:-:S02]  /*2380*/  ULOP3.LUT UR7, UR11, 0x10000, URZ, 0xfc, !UPT ;  /* 0x000100000b077892 */ /* 0x000fc4000f8efc3f */
[----:B------:R-:W-:Y:S02]  /*2390*/  ULOP3.LUT UR12, UR12, 0x10000, URZ, 0xfc, !UPT ;  /* 0x000100000c0c7892 */ /* 0x000fe4000f8efc3f */
[----:B------:R-:W-:Y:S02]  /*23a0*/  UISETP.NE.U32.AND UP0, UPT, UR8, URZ, UPT ;  /* 0x0000003f0800728c */ /* 0x000fe4000bf05070 */
[----:B------:R-:W-:Y:S02]  /*23b0*/  ULEA UR8, UR18, UR7, 0xa ;  /* 0x0000000712087291 */ /* 0x000fe4000f8e503f */
[----:B------:R-:W-:Y:S02]  /*23c0*/  ULEA UR7, UR18, UR12, 0x8 ;  /* 0x0000000c12077291 */ /* 0x000fe4000f8e403f */
[----:B------:R-:W-:Y:S01]  /*23d0*/  UIADD3 UR19, UR8, 0x200, URZ ;  /* 0x0000020008137890 */ /* 0x000fe2000fffe03f */
[----:B------:R-:W-:Y:S02]  /*23e0*/  UMOV UR13, 0x80000020 ;  /* 0x80000020000d7882 */ /* 0x000fe40000000000 */
[----:B------:R-:W-:Y:S01]  /*23f0*/  UMOV UR12, UR8 ;  /* 0x00000008000c7c82 */ /* 0x000fe20008000000 */
[----:B------:R-:W-:Y:S01]  /*2400*/  UMOV UR15, 0x80000020 ;  /* 0x80000020000f7882 */ /* 0x000fe20000000000 */
[----:B------:R-:W-:Y:S01]  /*2410*/  UMOV UR14, UR7 ;  /* 0x00000007000e7c82 */ /* 0x000fe20008000000 */
[----:B------:R-:W-:Y:S01]  /*2420*/  UIADD3 UR6, UR6, 0x2, URZ ;  /* 0x0000000206067890 */ /* 0x000fe2000fffe03f */
[----:B------:R-:W-:Y:S01]  /*2430*/  QGMMA.64x64x32.F32.E4M3.E4M3 R56, gdesc[UR12], R56, UP0 ;  /* 0x00e000000c3879f3 */ /* 0x000fe2000bf00838 */
[----:B------:R-:W-:Y:S01]  /*2440*/  UMOV UR12, UR19 ;  /* 0x00000013000c7c82 */ /* 0x000fe20008000000 */
[----:B------:R-:W-:-:S02]  /*2450*/  UMOV UR13, 0x80000020 ;  /* 0x80000020000d7882 */ /* 0x000fc40000000000 */
[----:B------:R-:W-:Y:S01]  /*2460*/  QGMMA.64x64x32.F32.E4M3.E4M3 R24, gdesc[UR12], R24, UP0 ;  /* 0x00e000000c1879f3 */ /* 0x000fe2000bf00818 */
[----:B------:R-:W-:Y:S02]  /*2470*/  UIADD3 UR12, UR8, 0x2, URZ ;  /* 0x00000002080c7890 */ /* 0x000fe4000fffe03f */
[----:B------:R-:W-:Y:S02]  /*2480*/  UIADD3 UR14, UR7, 0x2, URZ ;  /* 0x00000002070e7890 */ /* 0x000fe4000fffe03f */
[----:B------:R-:W-:Y:S01]  /*2490*/  UIADD3 UR8, UR8, 0x202, URZ ;  /* 0x0000020208087890 */ /* 0x000fe2000fffe03f */
[----:B------:R-:W-:Y:S01]  /*24a0*/  UMOV UR13, 0x80000020 ;  /* 0x80000020000d7882 */ /* 0x000fe20000000000 */
[----:B------:R-:W-:Y:S01]  /*24b0*/  UMOV UR15, 0x80000020 ;  /* 0x80000020000f7882 */ /* 0x000fe20000000000 */
[----:B------:R-:W-:-:S04]  /*24c0*/  UISETP.NE.AND UP0, UPT, UR6, UR20, UPT ;  /* 0x000000140600728c */ /* 0x000fc8000bf05270 */
[----:B------:R-:W-:-:S06]  /*24d0*/  USEL UR7, URZ, 0x1, UP0 ;  /* 0x000000013f077887 */ /* 0x000fcc0008000000 */
[----:B------:R-:W-:Y:S01]  /*24e0*/  ISETP.NE.AND P0, PT, RZ, UR7, PT ;  /* 0x00000007ff007c0c */ /* 0x000fe2000bf05270 */
[----:B------:R-:W-:Y:S01]  /*24f0*/  QGMMA.64x64x32.F32.E4M3.E4M3 R56, gdesc[UR12], R56 ;  /* 0x00e000000c3879f3 */ /* 0x000fe20008700838 */
[----:B------:R-:W-:Y:S01]  /*2500*/  UMOV UR12, UR8 ;  /* 0x00000008000c7c82 */ /* 0x000fe20008000000 */
[----:B------:R-:W-:Y:S02]  /*2510*/  UMOV UR13, 0x80000020 ;  /* 0x80000020000d7882 */ /* 0x000fe40000000000 */
[----:B------:R-:W-:Y:S03]  /*2520*/  QGMMA.64x64x32.F32.E4M3.E4M3 R24, gdesc[UR12], R24, gsb0 ;  /* 0x00e000000c1879f3 */ /* 0x000fe60008000818 */
[----:B------:R-:W-:-:S05]  /*2530*/  WARPGROUP.DEPBAR.LE gsb0, 0x1 ;  /* 0x00008000000079c5 */ /* 0x000fca0000010100 */
[----:B------:R-:W-:Y:S05]  /*2540*/  @!P0 BRA `(.L_x_29) ;  /* 0x0000000400088947 */ /* 0x000fea0003800000 */
[----:B------:R-:W-:Y:S02]  /*2550*/  WARPGROUP.DEPBAR.LE gsb0, 0x0 ;  /* 0x00008000000079c5 */ /* 0x000fe40000010000 */
[----:B------:R-:W-:-:S01]  /*2560*/  FADD R147, R56, R147 ;  /* 0x0000009338937221 */ /* 0x000fc20000000000 */
[----:B------:R-:W-:Y:S01]  /*2570*/  FADD R142, R57, R142 ;  /* 0x0000008e398e7221 */ /* 0x000fe20000000000 */
        /* <DEDUP_REMOVED lines=62> */
[----:B------:R-:W-:-:S06]  /*2960*/  UMOV UR6, URZ ;  /* 0x0000003f00067c82 */ /* 0x000fcc0008000000 */
.L_x_29:
[----:B------:R-:W-:Y:S05]  /*2970*/  @!P1 BRA `(.L_x_30) ;  /* 0x0000000000049947 */ /* 0x000fea0003800000 */
[----:B------:R-:W-:Y:S01]  /*2980*/  BPT.TRAP 0x1 ;  /* 0x000000040000795c */ /* 0x000fe20000300000 */
.L_x_30:
[----:B------:R-:W-:-:S13]  /*2990*/  ISETP.NE.AND P0, PT, R6, RZ, PT ;  /* 0x000000ff0600720c */ /* 0x000fda0003f05270 */
[----:B01----:R-:W-:-:S05]  /*29a0*/  @P0 LEA R14, R13, UR10, 0x3 ;  /* 0x0000000a0d0e0c11 */ /* 0x003fca000f8e18ff */
[----:B------:R-:W-:-:S05]  /*29b0*/  @P0 VIADD R14, R14, 0x58 ;  /* 0x000000580e0e0836 */ /* 0x000fca0000000000 */
[----:B------:R-:W-:-:S04]  /*29c0*/  @P0 PRMT R14, R5, 0x654, R14 ;  /* 0x00000654050e0816 */ /* 0x000fc8000000000e */
[----:B------:R0:W-:Y:S01]  /*29d0*/  @P0 SYNCS.ARRIVE.TRANS64.RED.A1T0 RZ, [R14+URZ], RZ ;  /* 0x000000ff0eff09a7 */ /* 0x0001e2000810043f */
[----:B------:R-:W-:-:S13]  /*29e0*/  ISETP.GT.U32.AND P0, PT, R4, 0x1, PT ;  /* 0x000000010400780c */ /* 0x000fda0003f04070 */
[----:B0-----:R-:W-:Y:S05]  /*29f0*/  @P0 BRA `(.L_x_31) ;  /* 0x0000000000040947 */ /* 0x001fea0003800000 */
[----:B------:R-:W-:Y:S01]  /*2a00*/  BPT.TRAP 0x1 ;  /* 0x000000040000795c */ /* 0x000fe20000300000 */
.L_x_31:
[----:B------:R-:W-:Y:S01]  /*2a10*/  UIADD3 UR18, UR18, 0x1, URZ ;  /* 0x0000000112127890 */ /* 0x000fe2000fffe03f */
[C---:B------:R-:W-:Y:S01]  /*2a20*/  ISETP.GT.AND P1, PT, R12.reuse, 0x1, PT ;  /* 0x000000010c00780c */ /* 0x040fe20003f24270 */
[----:B------:R-:W-:Y:S02]  /*2a30*/  VIADD R13, R13, 0x1 ;  /* 0x000000010d0d7836 */ /* 0x000fe40000000000 */
[----:B------:R-:W-:Y:S01]  /*2a40*/  UISETP.NE.AND UP0, UPT, UR18, 0xb, UPT ;  /* 0x0000000b1200788c */ /* 0x000fe2000bf05270 */
[----:B------:R-:W-:Y:S02]  /*2a50*/  VIADD R12, R12, 0xffffffff ;  /* 0xffffffff0c0c7836 */ /* 0x000fe40000000000 */
[C---:B------:R-:W-:Y:S01]  /*2a60*/  ISETP.NE.AND P0, PT, R13.reuse, 0xb, PT ;  /* 0x0000000b0d00780c */ /* 0x040fe20003f05270 */
[----:B------:R-:W-:Y:S02]  /*2a70*/  USEL UR8, URZ, 0x1, UP0 ;  /* 0x000000013f087887 */ /* 0x000fe40008000000 */
[----:B------:R-:W-:Y:S01]  /*2a80*/  USEL UR18, UR18, URZ, UP0 ;  /* 0x0000003f12127287 */ /* 0x000fe20008000000 */
[----:B------:R-:W-:-:S03]  /*2a90*/  SEL R13, R13, RZ, P0 ;  /* 0x000000ff0d0d7207 */ /* 0x000fc60000000000 */
[----:B------:R-:W-:Y:S01]  /*2aa0*/  LOP3.LUT R16, R16, UR8, RZ, 0x3c, !PT ;  /* 0x0000000810107c12 */ /* 0x000fe2000f8e3cff */
[----:B------:R-:W-:Y:S01]  /*2ab0*/  UMOV UR8, 0x1 ;  /* 0x0000000100087882 */ /* 0x000fe20000000000 */
[----:B------:R-:W-:Y:S06]  /*2ac0*/  @P1 BRA `(.L_x_32) ;  /* 0xfffffff400dc1947 */ /* 0x000fec000383ffff */
.L_x_24:
[----:B------:R-:W-:Y:S01]  /*2ad0*/  UISETP.NE.AND UP0, UPT, UR6, URZ, UPT ;  /* 0x0000003f0600728c */ /* 0x000fe2000bf05270 */
[----:B01----:R-:W0:Y:S03]  /*2ae0*/  LDC R12, c[0x0][0x28c] ;  /* 0x0000a300ff0c7b82 */ /* 0x003e260000000800 */
[----:B------:R-:W-:-:S06]  /*2af0*/  USEL UR6, URZ, 0x1, !UP0 ;  /* 0x000000013f067887 */ /* 0x000fcc000c000000 */
[----:B------:R-:W-:Y:S02]  /*2b00*/  ISETP.NE.AND P0, PT, RZ, UR6, PT ;  /* 0x00000006ff007c0c */ /* 0x000fe4000bf05270 */
[----:B0-----:R-:W-:-:S11]  /*2b10*/  ISETP.GE.AND P1, PT, R12, 0x1, PT ;  /* 0x000000010c00780c */ /* 0x001fd60003f26270 */
[----:B------:R-:W-:Y:S05]  /*2b20*/  @!P0 BRA `(.L_x_33) ;  /* 0x0000000400048947 */ /* 0x000fea0003800000 */
[----:B------:R-:W-:Y:S02]  /*2b30*/  WARPGROUP.DEPBAR.LE gsb0, 0x0 ;  /* 0x00008000000079c5 */ /* 0x000fe40000010000 */
[----:B------:R-:W-:Y:S01]  /*2b40*/  FADD R147, R56, R147 ;  /* 0x0000009338937221 */ /* 0x000fe20000000000 */
        /* <DEDUP_REMOVED lines=62> */
[----:B------:R-:W-:-:S07]  /*2f30*/  FADD R20, R20, R55 ;  /* 0x0000003714147221 */ /* 0x000fce0000000000 */
.L_x_33:
[----:B------:R-:W-:Y:S02]  /*2f40*/  WARPGROUP.DEPBAR.LE gsb0, 0x0 ;  /* 0x00008000000079c5 */ /* 0x000fe40000010000 */
[----:B------:R-:W-:Y:S05]  /*2f50*/  @!P1 BRA `(.L_x_34) ;  /* 0x0000000000549947 */ /* 0x000fea0003800000 */
[----:B------:R-:W-:-:S13]  /*2f60*/  ISETP.NE.AND P0, PT, R144, 0x3, PT ;  /* 0x000000039000780c */ /* 0x000fda0003f05270 */
[----:B------:R-:W-:Y:S05]  /*2f70*/  @!P0 BRA `(.L_x_35) ;  /* 0x0000000000048947 */ /* 0x000fea0003800000 */
[----:B------:R-:W-:Y:S01]  /*2f80*/  BPT.TRAP 0x1 ;  /* 0x000000040000795c */ /* 0x000fe20000300000 */
.L_x_35:
[----:B------:R-:W-:Y:S01]  /*2f90*/  ISETP.NE.AND P0, PT, R6, RZ, PT ;  /* 0x000000ff0600720c */ /* 0x000fe20003f05270 */
[----:B------:R-:W-:Y:S01]  /*2fa0*/  BSSY B0, `(.L_x_36) ;  /* 0x000000e000007945 */ /* 0x000fe20003800000 */
[----:B------:R-:W-:-:S11]  /*2fb0*/  ISETP.GT.U32.AND P1, PT, R4, 0x1, PT ;  /* 0x000000010400780c */ /* 0x000fd60003f24070 */
[----:B------:R-:W-:Y:S05]  /*2fc0*/  @!P0 BRA `(.L_x_37) ;  /* 0x00000000002c8947 */ /* 0x000fea0003800000 */
[----:B------:R-:W-:-:S04]  /*2fd0*/  UISETP.LT.AND UP0, UPT, UR9, 0x1, UPT ;  /* 0x000000010900788c */ /* 0x000fc8000bf01270 */
[----:B------:R-:W-:-:S04]  /*2fe0*/  USEL UR8, UR9, 0x1, UP0 ;  /* 0x0000000109087887 */ /* 0x000fc80008000000 */
[----:B------:R-:W-:-:S04]  /*2ff0*/  UIADD3 UR8, UR5, UR9, -UR8 ;  /* 0x0000000905087290 */ /* 0x000fc8000fffe808 */
[----:B------:R-:W-:-:S04]  /*3000*/  UIMAD.WIDE.U32 UR6, UR8, -0x45d1745d, URZ ;  /* 0xba2e8ba3080678a5 */ /* 0x000fc8000f8e003f */
[----:B------:R-:W-:-:S04]  /*3010*/  USHF.R.U32.HI UR6, URZ, 0x3, UR7 ;  /* 0x000000033f067899 */ /* 0x000fc80008011607 */
[----:B------:R-:W-:-:S04]  /*3020*/  UIMAD UR8, UR6, -0xb, UR8 ;  /* 0xfffffff5060878a4 */ /* 0x000fc8000f8e0208 */
[----:B------:R-:W-:-:S04]  /*3030*/  ULEA UR8, UR8, UR10, 0x3 ;  /* 0x0000000a08087291 */ /* 0x000fc8000f8e183f */
[----:B------:R-:W-:-:S06]  /*3040*/  UIADD3 UR8, UR8, 0x58, URZ ;  /* 0x0000005808087890 */ /* 0x000fcc000fffe03f */
[----:B------:R-:W-:-:S05]  /*3050*/  IMAD.U32 R12, RZ, RZ, UR8 ;  /* 0x00000008ff0c7e24 */ /* 0x000fca000f8e00ff */
[----:B------:R-:W-:-:S04]  /*3060*/  PRMT R12, R5, 0x654, R12 ;  /* 0x00000654050c7816 */ /* 0x000fc8000000000c */
[----:B------:R0:W-:Y:S03]  /*3070*/  SYNCS.ARRIVE.TRANS64.RED.A1T0 RZ, [R12+URZ], RZ ;  /* 0x000000ff0cff79a7 */ /* 0x0001e6000810043f */
.L_x_37:
[----:B------:R-:W-:Y:S05]  /*3080*/  BSYNC B0 ;  /* 0x0000000000007941 */ /* 0x000fea0003800000 */
.L_x_36:
[----:B------:R-:W-:Y:S05]  /*3090*/  @P1 BRA `(.L_x_34) ;  /* 0x0000000000041947 */ /* 0x000fea0003800000 */
[----:B------:R-:W-:Y:S01]  /*30a0*/  BPT.TRAP 0x1 ;  /* 0x000000040000795c */ /* 0x000fe20000300000 */
.L_x_34:
[----:B------:R-:W1:Y:S01]  /*30b0*/  LDC R16, c[0x0][0x288] ;  /* 0x0000a200ff107b82 */ /* 0x000e620000000800 */
[----:B------:R-:W-:Y:S01]  /*30c0*/  IMAD.SHL.U32 R33, R11, 0x40, RZ ;  /* 0x000000400b217824 */ /* 0x000fe200078e00ff */
[--C-:B0-----:R-:W-:Y:S01]  /*30d0*/  SHF.R.U32.HI R12, RZ, 0x2, R0.reuse ;  /* 0x00000002ff0c7819 */ /* 0x101fe20000011600 */
[----:B------:R-:W-:Y:S01]  /*30e0*/  UIADD3 UR5, UR9, UR5, URZ ;  /* 0x0000000509057290 */ /* 0x000fe2000fffe03f */
[----:B------:R-:W-:Y:S01]  /*30f0*/  LOP3.LUT R14, R0, 0x60, RZ, 0xc0, !PT ;  /* 0x00000060000e7812 */ /* 0x000fe200078ec0ff */
[----:B------:R-:W-:Y:S01]  /*3100*/  IMAD.SHL.U32 R34, R10, 0x100, RZ ;  /* 0x000001000a227824 */ /* 0x000fe200078e00ff */
[----:B------:R-:W-:Y:S01]  /*3110*/  SHF.R.U32.HI R15, RZ, 0x7, R0 ;  /* 0x00000007ff0f7819 */ /* 0x000fe20000011600 */
[----:B------:R-:W-:Y:S01]  /*3120*/  UISETP.GT.U32.AND UP0, UPT, UR5, 0xa, UPT ;  /* 0x0000000a0500788c */ /* 0x000fe2000bf04070 */
[----:B------:R-:W-:Y:S01]  /*3130*/  LOP3.LUT R13, R12, 0x7, RZ, 0xc0, !PT ;  /* 0x000000070c0d7812 */ /* 0x000fe200078ec0ff */
[C---:B------:R-:W-:Y:S01]  /*3140*/  IMAD.SHL.U32 R26, R0.reuse, 0x2, RZ ;  /* 0x00000002001a7824 */ /* 0x040fe200078e00ff */
[----:B------:R-:W-:Y:S01]  /*3150*/  SHF.R.U32.HI R14, RZ, 0x1, R14 ;  /* 0x00000001ff0e7819 */ /* 0x000fe2000001160e */
[----:B------:R-:W-:Y:S01]  /*3160*/  ULDC UR12, c[0x0][0x284] ;  /* 0x0000a100000c7ab9 */ /* 0x000fe20000000800 */
[----:B------:R-:W-:Y:S01]  /*3170*/  LOP3.LUT R12, R15, 0x1, RZ, 0xc0, !PT ;  /* 0x000000010f0c7812 */ /* 0x000fe200078ec0ff */
[----:B------:R-:W-:Y:S01]  /*3180*/  UISETP.LT.U32.AND UP0, UPT, UR9, 0xb, UP0 ;  /* 0x0000000b0900788c */ /* 0x000fe20008701070 */
[----:B------:R-:W-:Y:S01]  /*3190*/  IADD3 R17, RZ, -R14, -R13 ;  /* 0x8000000eff117210 */ /* 0x000fe20007ffe80d */
[----:B------:R-:W-:Y:S01]  /*31a0*/  UISETP.GE.U32.AND UP1, UPT, UR9, 0xb, UPT ;  /* 0x0000000b0900788c */ /* 0x000fe2000bf26070 */
[----:B------:R-:W-:Y:S01]  /*31b0*/  LOP3.LUT R15, R0, 0x3, RZ, 0xc0, !PT ;  /* 0x00000003000f7812 */ /* 0x000fe200078ec0ff */
[C---:B------:R-:W-:Y:S01]  /*31c0*/  IMAD.SHL.U32 R24, R12.reuse, 0x40, RZ ;  /* 0x000000400c187824 */ /* 0x040fe200078e00ff */
[----:B------:R-:W-:Y:S01]  /*31d0*/  SHF.R.S32.HI R29, RZ, 0x1f, R7 ;  /* 0x0000001fff1d7819 */ /* 0x000fe20000011407 */
[----:B------:R-:W-:Y:S01]  /*31e0*/  UIMAD.WIDE.U32 UR6, UR5, -0x45d1745d, URZ ;  /* 0xba2e8ba3050678a5 */ /* 0x000fe2000f8e003f */
[C---:B------:R-:W-:Y:S01]  /*31f0*/  LOP3.LUT R26, R33.reuse, 0x6, R26, 0xf8, !PT ;  /* 0x00000006211a7812 */ /* 0x040fe200078ef81a */
[----:B------:R-:W-:Y:S01]  /*3200*/  USEL UR8, URZ, 0x1, !UP0 ;  /* 0x000000013f087887 */ /* 0x000fe2000c000000 */
[----:B------:R-:W-:Y:S01]  /*3210*/  IMAD R17, R12, -0x40, R17 ;  /* 0xffffffc00c117824 */ /* 0x000fe200078e0211 */
[----:B------:R-:W-:Y:S01]  /*3220*/  ULDC.64 UR10, c[0x0][0x5d0] ;  /* 0x00017400000a7ab9 */ /* 0x000fe20000000a00 */
[----:B-1----:R-:W-:Y:S01]  /*3230*/  ISETP.GE.AND P0, PT, R33, R16, PT ;  /* 0x000000102100720c */ /* 0x002fe20003f06270 */
[----:B------:R-:W-:Y:S01]  /*3240*/  IMAD R12, R15, -0x2, R16 ;  /* 0xfffffffe0f0c7824 */ /* 0x000fe200078e0210 */
[----:B------:R-:W-:Y:S01]  /*3250*/  SHF.R.S32.HI R27, RZ, 0x1f, R26 ;  /* 0x0000001fff1b7819 */ /* 0x000fe2000001141a */
[----:B------:R-:W-:Y:S01]  /*3260*/  IMAD R16, R29, UR10, RZ ;  /* 0x0000000a1d107c24 */ /* 0x000fe2000f8e02ff */
[----:B------:R-:W-:Y:S01]  /*3270*/  ISETP.GE.OR P0, PT, R34, UR12, P0 ;  /* 0x0000000c22007c0c */ /* 0x000fe20008706670 */
[----:B------:R-:W-:Y:S01]  /*3280*/  USHF.R.U32.HI UR6, URZ, 0x3, UR7 ;  /* 0x000000033f067899 */ /* 0x000fe20008011607 */
[----:B------:R-:W-:Y:S01]  /*3290*/  LOP3.LUT R35, R24, 0x40, R13, 0xe2, !PT ;  /* 0x0000004018237812 */ /* 0x000fe200078ee20d */
[----:B------:R-:W-:Y:S01]  /*32a0*/  ULOP3.LUT UR4, UR4, UR8, URZ, 0x3c, !UPT ;  /* 0x0000000804047292 */ /* 0x000fe2000f8e3c3f */
[----:B------:R-:W-:Y:S01]  /*32b0*/  IMAD.WIDE R24, R10, 0x100, RZ ;  /* 0x000001000a187825 */ /* 0x000fe200078e02ff */
[----:B------:R-:W-:Y:S01]  /*32c0*/  UIMAD UR5, UR6, -0xb, UR5 ;  /* 0xfffffff5060578a4 */ /* 0x000fe2000f8e0205 */
[----:B------:R-:W-:Y:S01]  /*32d0*/  IADD3 R34, -R34, UR12, R17 ;  /* 0x0000000c22227c10 */ /* 0x000fe2000fffe111 */
[----:B------:R-:W-:Y:S01]  /*32e0*/  @UP1 ULOP3.LUT UR4, UR4, 0x1, UR6, 0x78, !UPT ;  /* 0x0000000104041892 */ /* 0x000fe2000f8e7806 */
[C---:B------:R-:W-:Y:S01]  /*32f0*/  IMAD R13, R7.reuse, UR11, R16 ;  /* 0x0000000b070d7c24 */ /* 0x040fe2000f8e0210 */
[----:B------:R-:W-:Y:S01]  /*3300*/  LOP3.LUT R35, R24, R35, R14, 0xfe, !PT ;  /* 0x0000002318237212 */ /* 0x000fe200078efe0e */
[----:B------:R-:W-:-:S04]  /*3310*/  IMAD.WIDE.U32 R10, R7, UR10, R26 ;  /* 0x0000000a070a7c25 */ /* 0x000fc8000f8e001a */
[----:B------:R-:W-:Y:S02]  /*3320*/  IMAD.IADD R11, R11, 0x1, R13 ;  /* 0x000000010b0b7824 */ /* 0x000fe400078e020d */
[----:B------:R-:W-:Y:S02]  /*3330*/  IMAD.IADD R33, R12, 0x1, -R33 ;  /* 0x000000010c217824 */ /* 0x000fe400078e0a21 */
[----:B------:R-:W-:Y:S01]  /*3340*/  IMAD.MOV.U32 R32, RZ, RZ, -0x1 ;  /* 0xffffffffff207424 */ /* 0x000fe200078e00ff */
[----:B------:R-:W-:Y:S06]  /*3350*/  @P0 BRA `(.L_x_38) ;  /* 0x0000004800040947 */ /* 0x000fec0003800000 */
[----:B------:R-:W0:Y:S01]  /*3360*/  LDC.64 R30, c[0x0][0x5c8] ;  /* 0x00017200ff1e7b82 */ /* 0x000e220000000a00 */
[----:B------:R-:W-:Y:S01]  /*3370*/  ULDC.64 UR6, c[0x0][0x5c0] ;  /* 0x0001700000067ab9 */ /* 0x000fe20000000a00 */
[----:B------:R-:W-:Y:S01]  /*3380*/  BSSY B0, `(.L_x_38) ;  /* 0x000047e000007945 */ /* 0x000fe20003800000 */
[-C--:B0-----:R-:W-:Y:S02]  /*3390*/  IMAD R12, R25, R30.reuse, RZ ;  /* 0x0000001e190c7224 */ /* 0x081fe400078e02ff */
[----:B------:R-:W-:-:S04]  /*33a0*/  IMAD.WIDE.U32 R10, R35, R30, R10 ;  /* 0x0000001e230a7225 */ /* 0x000fc800078e000a */
[----:B------:R-:W-:Y:S01]  /*33b0*/  IMAD R15, R35, R31, R12 ;  /* 0x0000001f230f7224 */ /* 0x000fe200078e020c */
[----:B------:R-:W-:Y:S01]  /*33c0*/  IADD3 R16, P4, R10, UR6, RZ ;  /* 0x000000060a107c10 */ /* 0x000fe2000ff9e0ff */
[C---:B------:R-:W-:Y:S01]  /*33d0*/  IMAD.SHL.U32 R13, R30.reuse, 0x80, RZ ;  /* 0x000000801e0d7824 */ /* 0x040fe200078e00ff */
[C---:B------:R-:W-:Y:S01]  /*33e0*/  LEA R28, P2, R30.reuse, R10, 0x3 ;  /* 0x0000000a1e1c7211 */ /* 0x040fe200078418ff */
[----:B------:R-:W-:Y:S01]  /*33f0*/  IMAD.IADD R36, R11, 0x1, R15 ;  /* 0x000000010b247824 */ /* 0x000fe200078e020f */
[----:B------:R-:W-:Y:S02]  /*3400*/  SHF.L.U64.HI R11, R30, 0x7, R31 ;  /* 0x000000071e0b7819 */ /* 0x000fe4000001021f */
[----:B------:R-:W-:Y:S02]  /*3410*/  IADD3 R12, P1, P0, R10, UR6, R13 ;  /* 0x000000060a0c7c10 */ /* 0x000fe4000f83e00d */
[----:B------:R-:W-:Y:S02]  /*3420*/  IADD3.X R17, R36, UR7, RZ, P4, !PT ;  /* 0x0000000724117c10 */ /* 0x000fe4000a7fe4ff */
[----:B---3-5:R-:W-:-:S02]  /*3430*/  FSETP.NEU.AND P4, PT, R9, RZ, PT ;  /* 0x000000ff0900720b */ /* 0x028fc40003f8d000 */
[----:B------:R-:W-:Y:S02]  /*3440*/  LEA.HI.X R30, R30, R36, R31, 0x3, P2 ;  /* 0x000000241e1e7211 */ /* 0x000fe400010f1c1f */
[C---:B------:R-:W-:Y:S02]  /*3450*/  IADD3 R14, P2, R28.reuse, UR6, RZ ;  /* 0x000000061c0e7c10 */ /* 0x040fe4000ff5e0ff */
[----:B------:R-:W-:Y:S02]  /*3460*/  IADD3 R10, P5, P6, R28, UR6, R13 ;  /* 0x000000061c0a7c10 */ /* 0x000fe4000febe00d */
[--C-:B------:R-:W-:Y:S02]  /*3470*/  IADD3.X R13, R36, UR7, R11.reuse, P1, P0 ;  /* 0x00000007240d7c10 */ /* 0x100fe40008fe040b */
[C---:B------:R-:W-:Y:S02]  /*3480*/  IADD3.X R15, R30.reuse, UR7, RZ, P2, !PT ;  /* 0x000000071e0f7c10 */ /* 0x040fe400097fe4ff */
[----:B------:R-:W-:Y:S01]  /*3490*/  IADD3.X R11, R30, UR7, R11, P5, P6 ;  /* 0x000000071e0b7c10 */ /* 0x000fe2000afec40b */
[----:B------:R-:W-:Y:S06]  /*34a0*/  @!P4 BRA `(.L_x_39) ;  /* 0x00000034009cc947 */ /* 0x000fec0003800000 */
[----:B------:R-:W-:Y:S01]  /*34b0*/  ULDC.64 UR6, c[0x0][0x5b8] ;  /* 0x00016e0000067ab9 */ /* 0x000fe20000000a00 */
[----:B------:R-:W-:Y:S01]  /*34c0*/  ISETP.GE.AND P0, PT, R34, 0x1, PT ;  /* 0x000000012200780c */ /* 0x000fe20003f06270 */
[----:B------:R-:W-:Y:S01]  /*34d0*/  IMAD R28, R29, UR6, RZ ;  /* 0x000000061d1c7c24 */ /* 0x000fe2000f8e02ff */
[----:B------:R-:W-:Y:S01]  /*34e0*/  ULDC.64 UR10, c[0x0][0x5a8] ;  /* 0x00016a00000a7ab9 */ /* 0x000fe20000000a00 */
[----:B------:R-:W-:Y:S01]  /*34f0*/  IMAD.WIDE.U32 R26, R7, UR6, R26 ;  /* 0x00000006071a7c25 */ /* 0x000fe2000f8e001a */
[----:B------:R-:W-:Y:S01]  /*3500*/  ISETP.LT.OR P4, PT, R33, 0x1, !P0 ;  /* 0x000000012100780c */ /* 0x000fe20004781670 */
[----:B------:R-:W-:Y:S02]  /*3510*/  BSSY B1, `(.L_x_40) ;  /* 0x000000c000017945 */ /* 0x000fe40003800000 */
[----:B------:R-:W-:Y:S01]  /*3520*/  IMAD R7, R7, UR7, R28 ;  /* 0x0000000707077c24 */ /* 0x000fe2000f8e021c */
[----:B------:R-:W-:Y:S02]  /*3530*/  ULDC.64 UR6, c[0x0][0x5b0] ;  /* 0x00016c0000067ab9 */ /* 0x000fe40000000a00 */
[----:B------:R-:W-:-:S02]  /*3540*/  IMAD R30, R25, UR6, RZ ;  /* 0x00000006191e7c24 */ /* 0x000fc4000f8e02ff */
[----:B------:R-:W-:Y:S02]  /*3550*/  IMAD.IADD R27, R27, 0x1, R7 ;  /* 0x000000011b1b7824 */ /* 0x000fe400078e0207 */
[C---:B------:R-:W-:Y:S02]  /*3560*/  IMAD R7, R35.reuse, UR7, R30 ;  /* 0x0000000723077c24 */ /* 0x040fe4000f8e021e */
[----:B------:R-:W-:-:S03]  /*3570*/  IMAD.WIDE.U32 R28, R35, UR6, R26 ;  /* 0x00000006231c7c25 */ /* 0x000fc6000f8e001a */
[----:B------:R-:W-:-:S04]  /*3580*/  IADD3 R28, P1, R28, UR10, RZ ;  /* 0x0000000a1c1c7c10 */ /* 0x000fc8000ff3e0ff */
[--C-:B------:R-:W-:Y:S02]  /*3590*/  IADD3.X R29, R29, UR11, R7.reuse, P1, !PT ;  /* 0x0000000b1d1d7c10 */ /* 0x100fe40008ffe407 */
[----:B------:R-:W-:Y:S01]  /*35a0*/  PRMT R7, RZ, 0x7610, R7 ;  /* 0x00007610ff077816 */ /* 0x000fe20000000007 */
[----:B------:R-:W-:Y:S06]  /*35b0*/  @P4 BRA `(.L_x_41) ;  /* 0x0000000000044947 */ /* 0x000fec0003800000 */
[----:B------:R0:W5:Y:S02]  /*35c0*/  LDG.E.U8 R7, desc[UR16][R28.64] ;  /* 0x000000101c077981 */ /* 0x000164000c1e1100 */
.L_x_41:
[----:B------:R-:W-:Y:S05]  /*35d0*/  BSYNC B1 ;  /* 0x0000000000017941 */ /* 0x000fea0003800000 */
.L_x_40:
[----:B-----5:R-:W-:Y:S01]  /*35e0*/  LOP3.LUT R7, R7, 0xff, RZ, 0xc0, !PT ;  /* 0x000000ff07077812 */ /* 0x020fe200078ec0ff */
[----:B------:R-:W-:Y:S01]  /*35f0*/  BSSY B1, `(.L_x_42) ;  /* 0x000000b000017945 */ /* 0x000fe20003800000 */
[----:B------:R-:W-:Y:S02]  /*3600*/  ISETP.LT.OR P2, PT, R33, 0x2, !P0 ;  /* 0x000000022100780c */ /* 0x000fe40004741670 */
[----:B------:R-:W-:-:S05]  /*3610*/  F2FP.F16.E4M3.UNPACK_B R7, R7 ;  /* 0x00000007ff07723e */ /* 0x000fca00020006ff */
[----:B------:R-:W-:Y:S01]  /*3620*/  HADD2.F32 R30, -RZ, R7.H0_H0 ;  /* 0x20000007ff1e7230 */ /* 0x000fe20000004100 */
[----:B------:R-:W-:-:S04]  /*3630*/  PRMT R7, RZ, 0x7610, R7 ;  /* 0x00007610ff077816 */ /* 0x000fc80000000007 */
[----:B------:R-:W-:-:S04]  /*3640*/  FMUL R30, R30, R9 ;  /* 0x000000091e1e7220 */ /* 0x000fc80000400000 */
[----:B--2---:R-:W-:-:S05]  /*3650*/  FFMA R30, R147, R8, R30 ;  /* 0x00000008931e7223 */ /* 0x004fca000000001e */
[----:B------:R-:W-:-:S05]  /*3660*/  F2FP.SATFINITE.E4M3.F32.PACK_AB_MERGE_C R31, RZ, R30, RZ ;  /* 0x0000001eff1f723e */ /* 0x000fca00048070ff */
[----:B------:R1:W-:Y:S01]  /*3670*/  @!P4 STG.E.U8 desc[UR16][R16.64], R31 ;  /* 0x0000001f1000c986 */ /* 0x0003e2000c101110 */
[----:B------:R-:W-:Y:S05]  /*3680*/  @P2 BRA `(.L_x_43) ;  /* 0x0000000000042947 */ /* 0x000fea0003800000 */
[----:B------:R2:W5:Y:S02]  /*3690*/  LDG.E.U8 R7, desc[UR16][R28.64+0x1] ;  /* 0x000001101c077981 */ /* 0x000564000c1e1100 */
.L_x_43:
[----:B------:R-:W-:Y:S05]  /*36a0*/  BSYNC B1 ;  /* 0x0000000000017941 */ /* 0x000fea0003800000 */
.L_x_42:
[----:B-----5:R-:W-:Y:S01]  /*36b0*/  LOP3.LUT R7, R7, 0xff, RZ, 0xc0, !PT ;  /* 0x000000ff07077812 */ /* 0x020fe200078ec0ff */
[----:B------:R-:W-:Y:S01]  /*36c0*/  BSSY B1, `(.L_x_44) ;  /* 0x0000013000017945 */ /* 0x000fe20003800000 */
[----:B------:R-:W-:Y:S02]  /*36d0*/  IADD3 R37, P1, R35, 0x8, RZ ;  /* 0x0000000823257810 */ /* 0x000fe40007f3e0ff */
[----:B------:R-:W-:-:S03]  /*36e0*/  F2FP.F16.E4M3.UNPACK_B R7, R7 ;  /* 0x00000007ff07723e */ /* 0x000fc600020006ff */
[----:B-1----:R-:W-:Y:S01]  /*36f0*/  IMAD.X R31, RZ, RZ, R25, P1 ;  /* 0x000000ffff1f7224 */ /* 0x002fe200008e0619 */
[----:B------:R-:W-:Y:S01]  /*3700*/  ISETP.GE.AND P1, PT, R34, 0x9, PT ;  /* 0x000000092200780c */ /* 0x000fe20003f26270 */
[----:B------:R-:W-:Y:S02]  /*3710*/  HADD2.F32 R30, -RZ, R7.H0_H0 ;  /* 0x20000007ff1e7230 */ /* 0x000fe40000004100 */
[----:B------:R-:W-:Y:S01]  /*3720*/  IMAD R36, R31, UR6, RZ ;  /* 0x000000061f247c24 */ /* 0x000fe2000f8e02ff */
[----:B------:R-:W-:Y:S02]  /*3730*/  ISETP.LT.OR P5, PT, R33, 0x1, !P1 ;  /* 0x000000012100780c */ /* 0x000fe40004fa1670 */
[----:B------:R-:W-:Y:S01]  /*3740*/  FMUL R7, R30, R9 ;  /* 0x000000091e077220 */ /* 0x000fe20000400000 */
[----:B------:R-:W-:-:S04]  /*3750*/  IMAD.WIDE.U32 R30, R37, UR6, R26 ;  /* 0x00000006251e7c25 */ /* 0x000fc8000f8e001a */
[----:B------:R-:W-:Y:S01]  /*3760*/  FFMA R7, R142, R8, R7 ;  /* 0x000000088e077223 */ /* 0x000fe20000000007 */
[----:B------:R-:W-:Y:S01]  /*3770*/  IMAD R37, R37, UR7, R36 ;  /* 0x0000000725257c24 */ /* 0x000fe2000f8e0224 */
[----:B------:R-:W-:-:S03]  /*3780*/  IADD3 R30, P4, R30, UR10, RZ ;  /* 0x0000000a1e1e7c10 */ /* 0x000fc6000ff9e0ff */
[----:B------:R-:W-:Y:S02]  /*3790*/  F2FP.SATFINITE.E4M3.F32.PACK_AB_MERGE_C R39, RZ, R7, RZ ;  /* 0x00000007ff27723e */ /* 0x000fe400048070ff */
[----:B------:R-:W-:Y:S02]  /*37a0*/  IADD3.X R31, R31, UR11, R37, P4, !PT ;  /* 0x0000000b1f1f7c10 */ /* 0x000fe4000a7fe425 */
[----:B------:R-:W-:Y:S01]  /*37b0*/  PRMT R7, RZ, 0x7610, R7 ;  /* 0x00007610ff077816 */ /* 0x000fe20000000007 */
[----:B------:R1:W-:Y:S01]  /*37c0*/  @!P2 STG.E.U8 desc[UR16][R16.64+0x1], R39 ;  /* 0x000001271000a986 */ /* 0x0003e2000c101110 */
[----:B------:R-:W-:Y:S05]  /*37d0*/  @P5 BRA `(.L_x_45) ;  /* 0x0000000000045947 */ /* 0x000fea0003800000 */
[----:B------:R3:W5:Y:S02]  /*37e0*/  LDG.E.U8 R7, desc[UR16][R30.64] ;  /* 0x000000101e077981 */ /* 0x000764000c1e1100 */
.L_x_45:
[----:B------:R-:W-:Y:S05]  /*37f0*/  BSYNC B1 ;  /* 0x0000000000017941 */ /* 0x000fea0003800000 */
.L_x_44:
[----:B-----5:R-:W-:Y:S01]  /*3800*/  LOP3.LUT R7, R7, 0xff, RZ, 0xc0, !PT ;  /* 0x000000ff07077812 */ /* 0x020fe200078ec0ff */
[----:B------:R-:W-:Y:S01]  /*3810*/  BSSY B1, `(.L_x_46) ;  /* 0x000000b000017945 */ /* 0x000fe20003800000 */
[----:B------:R-:W-:Y:S02]  /*3820*/  ISETP.LT.OR P2, PT, R33, 0x2, !P1 ;  /* 0x000000022100780c */ /* 0x000fe40004f41670 */
[----:B------:R-:W-:-:S05]  /*3830*/  F2FP.F16.E4M3.UNPACK_B R7, R7 ;  /* 0x00000007ff07723e */ /* 0x000fca00020006ff */
[----:B------:R-:W-:Y:S01]  /*3840*/  HADD2.F32 R36, -RZ, R7.H0_H0 ;  /* 0x20000007ff247230 */ /* 0x000fe20000004100 */
[----:B------:R-:W-:-:S04]  /*3850*/  PRMT R7, RZ, 0x7610, R7 ;  /* 0x00007610ff077816 */ /* 0x000fc80000000007 */
[----:B------:R-:W-:-:S04]  /*3860*/  FMUL R36, R36, R9 ;  /* 0x0000000924247220 */ /* 0x000fc80000400000 */
[----:B------:R-:W-:-:S05]  /*3870*/  FFMA R36, R145, R8, R36 ;  /* 0x0000000891247223 */ /* 0x000fca0000000024 */
[----:B------:R-:W-:-:S05]  /*3880*/  F2FP.SATFINITE.E4M3.F32.PACK_AB_MERGE_C R37, RZ, R36, RZ ;  /* 0x00000024ff25723e */ /* 0x000fca00048070ff */
[----:B------:R4:W-:Y:S01]  /*3890*/  @!P5 STG.E.U8 desc[UR16][R14.64], R37 ;  /* 0x000000250e00d986 */ /* 0x0009e2000c101110 */
[----:B------:R-:W-:Y:S05]  /*38a0*/  @P2 BRA `(.L_x_47) ;  /* 0x0000000000042947 */ /* 0x000fea0003800000 */
[----:B------:R0:W5:Y:S02]  /*38b0*/  LDG.E.U8 R7, desc[UR16][R30.64+0x1] ;  /* 0x000001101e077981 */ /* 0x000164000c1e1100 */
.L_x_47:
[----:B------:R-:W-:Y:S05]  /*38c0*/  BSYNC B1 ;  /* 0x0000000000017941 */ /* 0x000fea0003800000 */
.L_x_46:
[----:B-----5:R-:W-:Y:S01]  /*38d0*/  LOP3.LUT R7, R7, 0xff, RZ, 0xc0, !PT ;  /* 0x000000ff07077812 */ /* 0x020fe200078ec0ff */
[----:B------:R-:W-:Y:S01]  /*38e0*/  BSSY B1, `(.L_x_48) ;  /* 0x000000b000017945 */ /* 0x000fe20003800000 */
[----:B------:R-:W-:Y:S02]  /*38f0*/  ISETP.LT.OR P4, PT, R33, 0x9, !P0 ;  /* 0x000000092100780c */ /* 0x000fe40004781670 */
[----:B------:R-:W-:-:S05]  /*3900*/  F2FP.F16.E4M3.UNPACK_B R7, R7 ;  /* 0x00000007ff07723e */ /* 0x000fca00020006ff */
[----:B------:R-:W-:-:S05]  /*3910*/  HADD2.F32 R36, -RZ, R7.H0_H0 ;  /* 0x20000007ff247230 */ /* 0x000fca0000004100 */
[----:B------:R-:W-:-:S04]  /*3920*/  FMUL R7, R36, R9 ;  /* 0x0000000924077220 */ /* 0x000fc80000400000 */
[----:B------:R-:W-:-:S05]  /*3930*/  FFMA R7, R140, R8, R7 ;  /* 0x000000088c077223 */ /* 0x000fca0000000007 */
[----:B----4-:R-:W-:Y:S02]  /*3940*/  F2FP.SATFINITE.E4M3.F32.PACK_AB_MERGE_C R37, RZ, R7, RZ ;  /* 0x00000007ff25723e */ /* 0x010fe400048070ff */
[----:B------:R-:W-:-:S03]  /*3950*/  PRMT R7, RZ, 0x7610, R7 ;  /* 0x00007610ff077816 */ /* 0x000fc60000000007 */
[----:B------:R4:W-:Y:S01]  /*3960*/  @!P2 STG.E.U8 desc[UR16][R14.64+0x1], R37 ;  /* 0x000001250e00a986 */ /* 0x0009e2000c101110 */
[----:B------:R-:W-:Y:S05]  /*3970*/  @P4 BRA `(.L_x_49) ;  /* 0x0000000000044947 */ /* 0x000fea0003800000 */
[----:B------:R0:W5:Y:S02]  /*3980*/  LDG.E.U8 R7, desc[UR16][R28.64+0x8] ;  /* 0x000008101c077981 */ /* 0x000164000c1e1100 */
.L_x_49:
[----:B------:R-:W-:Y:S05]  /*3990*/  BSYNC B1 ;  /* 0x0000000000017941 */ /* 0x000fea0003800000 */
.L_x_48:
        /* <DEDUP_REMOVED lines=8> */
[----:B----4-:R-:W-:-:S05]  /*3a20*/  F2FP.SATFINITE.E4M3.F32.PACK_AB_MERGE_C R37, RZ, R36, RZ ;  /* 0x00000024ff25723e */ /* 0x010fca00048070ff */
[----:B------:R4:W-:Y:S01]  /*3a30*/  @!P4 STG.E.U8 desc[UR16][R16.64+0x8], R37 ;  /* 0x000008251000c986 */ /* 0x0009e2000c101110 */
[----:B------:R-:W-:Y:S05]  /*3a40*/  @P2 BRA `(.L_x_51) ;  /* 0x0000000000042947 */ /* 0x000fea0003800000 */
[----:B------:R0:W5:Y:S02]  /*3a50*/  LDG.E.U8 R7, desc[UR16][R28.64+0x9] ;  /* 0x000009101c077981 */ /* 0x000164000c1e1100 */
.L_x_51:
[----:B------:R-:W-:Y:S05]  /*3a60*/  BSYNC B1 ;  /* 0x0000000000017941 */ /* 0x000fea0003800000 */
.L_x_50:
        /* <DEDUP_REMOVED lines=12> */
.L_x_53:
[----:B------:R-:W-:Y:S05]  /*3b30*/  BSYNC B1 ;  /* 0x0000000000017941 */ /* 0x000fea0003800000 */
.L_x_52:
        /* <DEDUP_REMOVED lines=12> */
.L_x_55:
[----:B------:R-:W-:Y:S05]  /*3c00*/  BSYNC B1 ;  /* 0x0000000000017941 */ /* 0x000fea0003800000 */
.L_x_54:
        /* <DEDUP_REMOVED lines=12> */
.L_x_57:
[----:B------:R-:W-:Y:S05]  /*3cd0*/  BSYNC B1 ;  /* 0x0000000000017941 */ /* 0x000fea0003800000 */
.L_x_56:
        /* <DEDUP_REMOVED lines=12> */
.L_x_59:
[----:B------:R-:W-:Y:S05]  /*3da0*/  BSYNC B1 ;  /* 0x0000000000017941 */ /* 0x000fea0003800000 */
.L_x_58:
        /* <DEDUP_REMOVED lines=12> */
.L_x_61:
[----:B------:R-:W-:Y:S05]  /*3e70*/  BSYNC B1 ;  /* 0x0000000000017941 */ /* 0x000fea0003800000 */
.L_x_60:
        /* <DEDUP_REMOVED lines=12> */
.L_x_63:
[----:B------:R-:W-:Y:S05]  /*3f40*/  BSYNC B1 ;  /* 0x0000000000017941 */ /* 0x000fea0003800000 */
.L_x_62:
        /* <DEDUP_REMOVED lines=12> */
.L_x_65:
[----:B------:R-:W-:Y:S05]  /*4010*/  BSYNC B1 ;  /* 0x0000000000017941 */ /* 0x000fea0003800000 */
.L_x_64:
        /* <DEDUP_REMOVED lines=12> */
.L_x_67:
[----:B------:R-:W-:Y:S05]  /*40e0*/  BSYNC B1 ;  /* 0x0000000000017941 */ /* 0x000fea0003800000 */
.L_x_66:
        /* <DEDUP_REMOVED lines=12> */
.L_x_69:
[----:B------:R-:W-:Y:S05]  /*41b0*/  BSYNC B1 ;  /* 0x0000000000017941 */ /* 0x000fea0003800000 */
.L_x_68:
        /* <DEDUP_REMOVED lines=12> */
.L_x_71:
[----:B------:R-:W-:Y:S05]  /*4280*/  BSYNC B1 ;  /* 0x0000000000017941 */ /* 0x000fea0003800000 */
.L_x_70:
        /* <DEDUP_REMOVED lines=12> */
.L_x_73:
[----:B------:R-:W-:Y:S05]  /*4350*/  BSYNC B1 ;  /* 0x0000000000017941 */ /* 0x000fea0003800000 */
.L_x_72:
        /* <DEDUP_REMOVED lines=12> */
.L_x_75:
[----:B------:R-:W-:Y:S05]  /*4420*/  BSYNC B1 ;  /* 0x0000000000017941 */ /* 0x000fea0003800000 */
.L_x_74:
        /* <DEDUP_REMOVED lines=12> */
.L_x_77:
[----:B------:R-:W-:Y:S05]  /*44f0*/  BSYNC B1 ;  /* 0x0000000000017941 */ /* 0x000fea0003800000 */
.L_x_76:
        /* <DEDUP_REMOVED lines=12> */
.L_x_79:
[----:B------:R-:W-:Y:S05]  /*45c0*/  BSYNC B1 ;  /* 0x0000000000017941 */ /* 0x000fea0003800000 */
.L_x_78:
        /* <DEDUP_REMOVED lines=12> */
.L_x_81:
[----:B------:R-:W-:Y:S05]  /*4690*/  BSYNC B1 ;  /* 0x0000000000017941 */ /* 0x000fea0003800000 */
.L_x_80:
        /* <DEDUP_REMOVED lines=12> */
.L_x_83:
[----:B------:R-:W-:Y:S05]  /*4760*/  BSYNC B1 ;  /* 0x0000000000017941 */ /* 0x000fea0003800000 */
.L_x_82:
        /* <DEDUP_REMOVED lines=12> */
.L_x_85:
[----:B------:R-:W-:Y:S05]  /*4830*/  BSYNC B1 ;  /* 0x0000000000017941 */ /* 0x000fea0003800000 */
.L_x_84:
        /* <DEDUP_REMOVED lines=12> */
.L_x_87:
[----:B------:R-:W-:Y:S05]  /*4900*/  BSYNC B1 ;  /* 0x0000000000017941 */ /* 0x000fea0003800000 */
.L_x_86:
        /* <DEDUP_REMOVED lines=12> */
.L_x_89:
[----:B------:R-:W-:Y:S05]  /*49d0*/  BSYNC B1 ;  /* 0x0000000000017941 */ /* 0x000fea0003800000 */
.L_x_88:
        /* <DEDUP_REMOVED lines=12> */
.L_x_91:
[----:B------:R-:W-:Y:S05]  /*4aa0*/  BSYNC B1 ;  /* 0x0000000000017941 */ /* 0x000fea0003800000 */
.L_x_90:
        /* <DEDUP_REMOVED lines=12> */
.L_x_93:
[----:B------:R-:W-:Y:S05]  /*4b70*/  BSYNC B1 ;  /* 0x0000000000017941 */ /* 0x000fea0003800000 */
.L_x_92:
        /* <DEDUP_REMOVED lines=12> */
.L_x_95:
[----:B------:R-:W-:Y:S05]  /*4c40*/  BSYNC B1 ;  /* 0x0000000000017941 */ /* 0x000fea0003800000 */
.L_x_94:
        /* <DEDUP_REMOVED lines=12> */
.L_x_97:
[----:B------:R-:W-:Y:S05]  /*4d10*/  BSYNC B1 ;  /* 0x0000000000017941 */ /* 0x000fea0003800000 */
.L_x_96:
        /* <DEDUP_REMOVED lines=12> */
.L_x_99:
[----:B------:R-:W-:Y:S05]  /*4de0*/  BSYNC B1 ;  /* 0x0000000000017941 */ /* 0x000fea0003800000 */
.L_x_98:
[----:B-----5:R-:W-:Y:S01]  /*4df0*/  LOP3.LUT R7, R7, 0xff, RZ, 0xc0, !PT ;  /* 0x000000ff07077812 */ /* 0x020fe200078ec0ff */
[----:B------:R-:W-:Y:S01]  /*4e00*/  BSSY B1, `(.L_x_100) ;  /* 0x000000b000017945 */ /* 0x000fe20003800000 */
[----:B------:R-:W-:Y:S02]  /*4e10*/  ISETP.LT.OR P2, PT, R33, 0x39, !P1 ;  /* 0x000000392100780c */ /* 0x000fe40004f41670 */
[----:B------:R-:W-:-:S05]  /*4e20*/  F2FP.F16.E4M3.UNPACK_B R7, R7 ;  /* 0x00000007ff07723e */ /* 0x000fca00020006ff */
[----:B0-2---:R-:W-:-:S05]  /*4e30*/  HADD2.F32 R28, -RZ, R7.H0_H0 ;  /* 0x20000007ff1c7230 */ /* 0x005fca0000004100 */
[----:B------:R-:W-:-:S04]  /*4e40*/  FMUL R7, R28, R9 ;  /* 0x000000091c077220 */ /* 0x000fc80000400000 */
[----:B------:R-:W-:-:S05]  /*4e50*/  FFMA R7, R114, R8, R7 ;  /* 0x0000000872077223 */ /* 0x000fca0000000007 */
[----:B------:R-:W-:Y:S02]  /*4e60*/  F2FP.SATFINITE.E4M3.F32.PACK_AB_MERGE_C R29, RZ, R7, RZ ;  /* 0x00000007ff1d723e */ /* 0x000fe400048070ff */
[----:B------:R-:W-:-:S03]  /*4e70*/  PRMT R7, RZ, 0x7610, R7 ;  /* 0x00007610ff077816 */ /* 0x000fc60000000007 */
[----:B------:R0:W-:Y:S01]  /*4e80*/  @!P0 STG.E.U8 desc[UR16][R16.64+0x39], R29 ;  /* 0x0000391d10008986 */ /* 0x0001e2000c101110 */
[----:B------:R-:W-:Y:S05]  /*4e90*/  @P2 BRA `(.L_x_101) ;  /* 0x0000000000042947 */ /* 0x000fea0003800000 */
[----:B------:R2:W5:Y:S02]  /*4ea0*/  LDG.E.U8 R7, desc[UR16][R30.64+0x38] ;  /* 0x000038101e077981 */ /* 0x000564000c1e1100 */
.L_x_101:
[----:B------:R-:W-:Y:S05]  /*4eb0*/  BSYNC B1 ;  /* 0x0000000000017941 */ /* 0x000fea0003800000 */
.L_x_100:
[----:B-----5:R-:W-:Y:S01]  /*4ec0*/  LOP3.LUT R7, R7, 0xff, RZ, 0xc0, !PT ;  /* 0x000000ff07077812 */ /* 0x020fe200078ec0ff */
[----:B------:R-:W-:Y:S01]  /*4ed0*/  BSSY B1, `(.L_x_102) ;  /* 0x000000b000017945 */ /* 0x000fe20003800000 */
[----:B------:R-:W-:Y:S02]  /*4ee0*/  ISETP.LT.OR P1, PT, R33, 0x3a, !P1 ;  /* 0x0000003a2100780c */ /* 0x000fe40004f21670 */
[----:B------:R-:W-:-:S05]  /*4ef0*/  F2FP.F16.E4M3.UNPACK_B R7, R7 ;  /* 0x00000007ff07723e */ /* 0x000fca00020006ff */
[----:B01--4-:R-:W-:Y:S01]  /*4f00*/  HADD2.F32 R16, -RZ, R7.H0_H0 ;  /* 0x20000007ff107230 */ /* 0x013fe20000004100 */
[----:B------:R-:W-:-:S04]  /*4f10*/  PRMT R7, RZ, 0x7610, R7 ;  /* 0x00007610ff077816 */ /* 0x000fc80000000007 */
[----:B------:R-:W-:-:S04]  /*4f20*/  FMUL R16, R16, R9 ;  /* 0x0000000910107220 */ /* 0x000fc80000400000 */
[----:B------:R-:W-:-:S05]  /*4f30*/  FFMA R16, R117, R8, R16 ;  /* 0x0000000875107223 */ /* 0x000fca0000000010 */
[----:B------:R-:W-:-:S05]  /*4f40*/  F2FP.SATFINITE.E4M3.F32.PACK_AB_MERGE_C R17, RZ, R16, RZ ;  /* 0x00000010ff11723e */ /* 0x000fca00048070ff */
[----:B------:R0:W-:Y:S01]  /*4f50*/  @!P2 STG.E.U8 desc[UR16][R14.64+0x38], R17 ;  /* 0x000038110e00a986 */ /* 0x0001e2000c101110 */
[----:B------:R-:W-:Y:S05]  /*4f60*/  @P1 BRA `(.L_x_103) ;  /* 0x0000000000041947 */ /* 0x000fea0003800000 */
[----:B------:R1:W5:Y:S02]  /*4f70*/  LDG.E.U8 R7, desc[UR16][R30.64+0x39] ;  /* 0x000039101e077981 */ /* 0x000364000c1e1100 */
.L_x_103:
[----:B------:R-:W-:Y:S05]  /*4f80*/  BSYNC B1 ;  /* 0x0000000000017941 */ /* 0x000fea0003800000 */
.L_x_102:
[----:B-----5:R-:W-:Y:S01]  /*4f90*/  LOP3.LUT R7, R7, 0xff, RZ, 0xc0, !PT ;  /* 0x000000ff07077812 */ /* 0x020fe200078ec0ff */
[----:B------:R-:W-:Y:S01]  /*4fa0*/  BSSY B1, `(.L_x_104) ;  /* 0x0000013000017945 */ /* 0x000fe20003800000 */
[----:B------:R-:W-:Y:S02]  /*4fb0*/  IADD3 R29, P0, R35, 0x80, RZ ;  /* 0x00000080231d7810 */ /* 0x000fe40007f1e0ff */
[----:B------:R-:W-:-:S03]  /*4fc0*/  F2FP.F16.E4M3.UNPACK_B R7, R7 ;  /* 0x00000007ff07723e */ /* 0x000fc600020006ff */
[----:B0-----:R-:W-:Y:S01]  /*4fd0*/  IMAD.X R17, RZ, RZ, R25, P0 ;  /* 0x000000ffff117224 */ /* 0x001fe200000e0619 */
        /* <DEDUP_REMOVED lines=9> */
[----:B-123--:R-:W-:Y:S02]  /*5070*/  F2FP.SATFINITE.E4M3.F32.PACK_AB_MERGE_C R31, RZ, R7, RZ ;  /* 0x00000007ff1f723e */ /* 0x00efe400048070ff */
[----:B------:R-:W-:Y:S02]  /*5080*/  IADD3.X R17, R17, UR11, R29, P2, !PT ;  /* 0x0000000b11117c10 */ /* 0x000fe400097fe41d */
[----:B------:R-:W-:Y:S01]  /*5090*/  PRMT R7, RZ, 0x7610, R7 ;  /* 0x00007610ff077816 */ /* 0x000fe20000000007 */
[----:B------:R0:W-:Y:S01]  /*50a0*/  @!P1 STG.E.U8 desc[UR16][R14.64+0x39], R31 ;  /* 0x0000391f0e009986 */ /* 0x0001e2000c101110 */
[----:B------:R-:W-:Y:S05]  /*50b0*/  @P4 BRA `(.L_x_105) ;  /* 0x0000000000044947 */ /* 0x000fea0003800000 */
[----:B------:R1:W5:Y:S02]  /*50c0*/  LDG.E.U8 R7, desc[UR16][R16.64] ;  /* 0x0000001010077981 */ /* 0x000364000c1e1100 */
.L_x_105:
[----:B------:R-:W-:Y:S05]  /*50d0*/  BSYNC B1 ;  /* 0x0000000000017941 */ /* 0x000fea0003800000 */
.L_x_104:
[----:B-----5:R-:W-:Y:S01]  /*50e0*/  LOP3.LUT R7, R7, 0xff, RZ, 0xc0, !PT ;  /* 0x000000ff07077812 */ /* 0x020fe200078ec0ff */
[----:B------:R-:W-:Y:S01]  /*50f0*/  BSSY B1, `(.L_x_106) ;  /* 0x000000b000017945 */ /* 0x000fe20003800000 */
[----:B------:R-:W-:Y:S02]  /*5100*/  ISETP.LT.OR P2, PT, R33, 0x2, !P0 ;  /* 0x000000022100780c */ /* 0x000fe40004741670 */
[----:B------:R-:W-:-:S05]  /*5110*/  F2FP.F16.E4M3.UNPACK_B R7, R7 ;  /* 0x00000007ff07723e */ /* 0x000fca00020006ff */
[----:B0-----:R-:W-:Y:S01]  /*5120*/  HADD2.F32 R14, -RZ, R7.H0_H0 ;  /* 0x20000007ff0e7230 */ /* 0x001fe20000004100 */
[----:B------:R-:W-:-:S04]  /*5130*/  PRMT R7, RZ, 0x7610, R7 ;  /* 0x00007610ff077816 */ /* 0x000fc80000000007 */
[----:B------:R-:W-:-:S04]  /*5140*/  FMUL R14, R14, R9 ;  /* 0x000000090e0e7220 */ /* 0x000fc80000400000 */
[----:B------:R-:W-:-:S05]  /*5150*/  FFMA R14, R115, R8, R14 ;  /* 0x00000008730e7223 */ /* 0x000fca000000000e */
[----:B------:R-:W-:-:S05]  /*5160*/  F2FP.SATFINITE.E4M3.F32.PACK_AB_MERGE_C R15, RZ, R14, RZ ;  /* 0x0000000eff0f723e */ /* 0x000fca00048070ff */
[----:B------:R0:W-:Y:S01]  /*5170*/  @!P4 STG.E.U8 desc[UR16][R12.64], R15 ;  /* 0x0000000f0c00c986 */ /* 0x0001e2000c101110 */
[----:B------:R-:W-:Y:S05]  /*5180*/  @P2 BRA `(.L_x_107) ;  /* 0x0000000000042947 */ /* 0x000fea0003800000 */
[----:B------:R2:W5:Y:S02]  /*5190*/  LDG.E.U8 R7, desc[UR16][R16.64+0x1] ;  /* 0x0000011010077981 */ /* 0x000564000c1e1100 */
.L_x_107:
[----:B------:R-:W-:Y:S05]  /*51a0*/  BSYNC B1 ;  /* 0x0000000000017941 */ /* 0x000fea0003800000 */
.L_x_106:
[----:B-----5:R-:W-:Y:S01]  /*51b0*/  LOP3.LUT R7, R7, 0xff, RZ, 0xc0, !PT ;  /* 0x000000ff07077812 */ /* 0x020fe200078ec0ff */
[----:B------:R-:W-:Y:S01]  /*51c0*/  BSSY B1, `(.L_x_108) ;  /* 0x0000013000017945 */ /* 0x000fe20003800000 */
[----:B------:R-:W-:Y:S02]  /*51d0*/  IADD3 R35, P1, R35, 0x88, RZ ;  /* 0x0000008823237810 */ /* 0x000fe40007f3e0ff */
[----:B------:R-:W-:-:S03]  /*51e0*/  F2FP.F16.E4M3.UNPACK_B R7, R7 ;  /* 0x00000007ff07723e */ /* 0x000fc600020006ff */
[----:B------:R-:W-:Y:S01]  /*51f0*/  IMAD.X R24, RZ, RZ, R25, P1 ;  /* 0x000000ffff187224 */ /* 0x000fe200008e0619 */
[----:B------:R-:W-:Y:S01]  /*5200*/  ISETP.GE.AND P1, PT, R34, 0x89, PT ;  /* 0x000000892200780c */ /* 0x000fe20003f26270 */
[----:B------:R-:W-:Y:S02]  /*5210*/  HADD2.F32 R14, -RZ, R7.H0_H0 ;  /* 0x20000007ff0e7230 */ /* 0x000fe40000004100 */
[----:B------:R-:W-:Y:S01]  /*5220*/  IMAD R24, R24, UR6, RZ ;  /* 0x0000000618187c24 */ /* 0x000fe2000f8e02ff */
[----:B------:R-:W-:Y:S01]  /*5230*/  ISETP.LT.OR P5, PT, R33, 0x1, !P1 ;  /* 0x000000012100780c */ /* 0x000fe20004fa1670 */
[----:B------:R-:W-:-:S04]  /*5240*/  IMAD.WIDE.U32 R26, R35, UR6, R26 ;  /* 0x00000006231a7c25 */ /* 0x000fc8000f8e001a */
[----:B------:R-:W-:Y:S01]  /*5250*/  FMUL R7, R14, R9 ;  /* 0x000000090e077220 */ /* 0x000fe20000400000 */
[----:B------:R-:W-:-:S03]  /*5260*/  IMAD R35, R35, UR7, R24 ;  /* 0x0000000723237c24 */ /* 0x000fc6000f8e0218 */
[----:B------:R-:W-:Y:S01]  /*5270*/  FFMA R7, R110, R8, R7 ;  /* 0x000000086e077223 */ /* 0x000fe20000000007 */
[----:B------:R-:W-:-:S04]  /*5280*/  IADD3 R14, P4, R26, UR10, RZ ;  /* 0x0000000a1a0e7c10 */ /* 0x000fc8000ff9e0ff */
[----:B------:R-:W-:Y:S02]  /*5290*/  F2FP.SATFINITE.E4M3.F32.PACK_AB_MERGE_C R25, RZ, R7, RZ ;  /* 0x00000007ff19723e */ /* 0x000fe400048070ff */
[----:B0-----:R-:W-:Y:S02]  /*52a0*/  IADD3.X R15, R27, UR11, R35, P4, !PT ;  /* 0x0000000b1b0f7c10 */ /* 0x001fe4000a7fe423 */
[----:B------:R-:W-:Y:S01]  /*52b0*/  PRMT R7, RZ, 0x7610, R7 ;  /* 0x00007610ff077816 */ /* 0x000fe20000000007 */
[----:B------:R0:W-:Y:S01]  /*52c0*/  @!P2 STG.E.U8 desc[UR16][R12.64+0x1], R25 ;  /* 0x000001190c00a986 */ /* 0x0001e2000c101110 */
[----:B------:R-:W-:Y:S05]  /*52d0*/  @P5 BRA `(.L_x_109) ;  /* 0x0000000000045947 */ /* 0x000fea0003800000 */
[----:B------:R3:W5:Y:S02]  /*52e0*/  LDG.E.U8 R7, desc[UR16][R14.64] ;  /* 0x000000100e077981 */ /* 0x000764000c1e1100 */
.L_x_109:
[----:B------:R-:W-:Y:S05]  /*52f0*/  BSYNC B1 ;  /* 0x0000000000017941 */ /* 0x000fea0003800000 */
.L_x_108:
        /* <DEDUP_REMOVED lines=8> */
[----:B0-----:R-:W-:-:S05]  /*5380*/  F2FP.SATFINITE.E4M3.F32.PACK_AB_MERGE_C R25, RZ, R24, RZ ;  /* 0x00000018ff19723e */ /* 0x001fca00048070ff */
[----:B------:R0:W-:Y:S01]  /*5390*/  @!P5 STG.E.U8 desc[UR16][R10.64], R25 ;  /* 0x000000190a00d986 */ /* 0x0001e2000c101110 */
[----:B------:R-:W-:Y:S05]  /*53a0*/  @P2 BRA `(.L_x_111) ;  /* 0x0000000000042947 */ /* 0x000fea0003800000 */
[----:B------:R4:W5:Y:S02]  /*53b0*/  LDG.E.U8 R7, desc[UR16][R14.64+0x1] ;  /* 0x000001100e077981 */ /* 0x000964000c1e1100 */
.L_x_111:
[----:B------:R-:W-:Y:S05]  /*53c0*/  BSYNC B1 ;  /* 0x0000000000017941 */ /* 0x000fea0003800000 */
.L_x_110:
[----:B-----5:R-:W-:Y:S01]  /*53d0*/  LOP3.LUT R7, R7, 0xff, RZ, 0xc0, !PT ;  /* 0x000000ff07077812 */ /* 0x020fe200078ec0ff */
[----:B------:R-:W-:Y:S01]  /*53e0*/  BSSY B1, `(.L_x_112) ;  /* 0x000000b000017945 */ /* 0x000fe20003800000 */
[----:B------:R-:W-:Y:S02]  /*53f0*/  ISETP.LT.OR P4, PT, R33, 0x9, !P0 ;  /* 0x000000092100780c */ /* 0x000fe40004781670 */
[----:B------:R-:W-:-:S05]  /*5400*/  F2FP.F16.E4M3.UNPACK_B R7, R7 ;  /* 0x00000007ff07723e */ /* 0x000fca00020006ff */
[----:B------:R-:W-:-:S05]  /*5410*/  HADD2.F32 R24, -RZ, R7.H0_H0 ;  /* 0x20000007ff187230 */ /* 0x000fca0000004100 */
[----:B------:R-:W-:-:S04]  /*5420*/  FMUL R7, R24, R9 ;  /* 0x0000000918077220 */ /* 0x000fc80000400000 */
[----:B------:R-:W-:-:S05]  /*5430*/  FFMA R7, R108, R8, R7 ;  /* 0x000000086c077223 */ /* 0x000fca0000000007 */
[----:B0-----:R-:W-:Y:S02]  /*5440*/  F2FP.SATFINITE.E4M3.F32.PACK_AB_MERGE_C R25, RZ, R7, RZ ;  /* 0x00000007ff19723e */ /* 0x001fe400048070ff */
[----:B------:R-:W-:-:S03]  /*5450*/  PRMT R7, RZ, 0x7610, R7 ;  /* 0x00007610ff077816 */ /* 0x000fc60000000007 */
[----:B------:R0:W-:Y:S01]  /*5460*/  @!P2 STG.E.U8 desc[UR16][R10.64+0x1], R25 ;  /* 0x000001190a00a986 */ /* 0x0001e2000c101110 */
[----:B------:R-:W-:Y:S05]  /*5470*/  @P4 BRA `(.L_x_113) ;  /* 0x0000000000044947 */ /* 0x000fea0003800000 */
[----:B------:R0:W5:Y:S02]  /*5480*/  LDG.E.U8 R7, desc[UR16][R16.64+0x8] ;  /* 0x0000081010077981 */ /* 0x000164000c1e1100 */
.L_x_113:
[----:B------:R-:W-:Y:S05]  /*5490*/  BSYNC B1 ;  /* 0x0000000000017941 */ /* 0x000fea0003800000 */
.L_x_112:
        /* <DEDUP_REMOVED lines=12> */
.L_x_115:
[----:B------:R-:W-:Y:S05]  /*5560*/  BSYNC B1 ;  /* 0x0000000000017941 */ /* 0x000fea0003800000 */
.L_x_114:
        /* <DEDUP_REMOVED lines=12> */
.L_x_117:
[----:B------:R-:W-:Y:S05]  /*5630*/  BSYNC B1 ;  /* 0x0000000000017941 */ /* 0x000fea0003800000 */
.L_x_116:
        /* <DEDUP_REMOVED lines=12> */
.L_x_119:
[----:B------:R-:W-:Y:S05]  /*5700*/  BSYNC B1 ;  /* 0x0000000000017941 */ /* 0x000fea0003800000 */
.L_x_118:
        /* <DEDUP_REMOVED lines=12> */
.L_x_121:
[----:B------:R-:W-:Y:S05]  /*57d0*/  BSYNC B1 ;  /* 0x0000000000017941 */ /* 0x000fea0003800000 */
.L_x_120:
        /* <DEDUP_REMOVED lines=12> */
.L_x_123:
[----:B------:R-:W-:Y:S05]  /*58a0*/  BSYNC B1 ;  /* 0x0000000000017941 */ /* 0x000fea0003800000 */
.L_x_122:
        /* <DEDUP_REMOVED lines=12> */
.L_x_125:
[----:B------:R-:W-:Y:S05]  /*5970*/  BSYNC B1 ;  /* 0x0000000000017941 */ /* 0x000fea0003800000 */
.L_x_124:
        /* <DEDUP_REMOVED lines=12> */
.L_x_127:
[----:B------:R-:W-:Y:S05]  /*5a40*/  BSYNC B1 ;  /* 0x0000000000017941 */ /* 0x000fea0003800000 */
.L_x_126:
        /* <DEDUP_REMOVED lines=12> */
.L_x_129:
[----:B------:R-:W-:Y:S05]  /*5b10*/  BSYNC B1 ;  /* 0x0000000000017941 */ /* 0x000fea0003800000 */
.L_x_128:
        /* <DEDUP_REMOVED lines=12> */
.L_x_131:
[----:B------:R-:W-:Y:S05]  /*5be0*/  BSYNC B1 ;  /* 0x0000000000017941 */ /* 0x000fea0003800000 */
.L_x_130:
        /* <DEDUP_REMOVED lines=12> */
.L_x_133:
[----:B------:R-:W-:Y:S05]  /*5cb0*/  BSYNC B1 ;  /* 0x0000000000017941 */ /* 0x000fea0003800000 */
.L_x_132:
        /* <DEDUP_REMOVED lines=12> */
.L_x_135:
[----:B------:R-:W-:Y:S05]  /*5d80*/  BSYNC B1 ;  /* 0x0000000000017941 */ /* 0x000fea0003800000 */
.L_x_134:
        /* <DEDUP_REMOVED lines=12> */
.L_x_137:
[----:B------:R-:W-:Y:S05]  /*5e50*/  BSYNC B1 ;  /* 0x0000000000017941 */ /* 0x000fea0003800000 */
.L_x_136:
        /* <DEDUP_REMOVED lines=12> */
.L_x_139:
[----:B------:R-:W-:Y:S05]  /*5f20*/  BSYNC B1 ;  /* 0x0000000000017941 */ /* 0x000fea0003800000 */
.L_x_138:
        /* <DEDUP_REMOVED lines=12> */
.L_x_141:
[----:B------:R-:W-:Y:S05]  /*5ff0*/  BSYNC B1 ;  /* 0x0000000000017941 */ /* 0x000fea0003800000 */
.L_x_140:
        /* <DEDUP_REMOVED lines=12> */
.L_x_143:
[----:B------:R-:W-:Y:S05]  /*60c0*/  BSYNC B1 ;  /* 0x0000000000017941 */ /* 0x000fea0003800000 */
.L_x_142:
        /* <DEDUP_REMOVED lines=12> */
.L_x_145:
[----:B------:R-:W-:Y:S05]  /*6190*/  BSYNC B1 ;  /* 0x0000000000017941 */ /* 0x000fea0003800000 */
.L_x_144:
        /* <DEDUP_REMOVED lines=12> */
.L_x_147:
[----:B------:R-:W-:Y:S05]  /*6260*/  BSYNC B1 ;  /* 0x0000000000017941 */ /* 0x000fea0003800000 */
.L_x_146:
        /* <DEDUP_REMOVED lines=12> */
.L_x_149:
[----:B------:R-:W-:Y:S05]  /*6330*/  BSYNC B1 ;  /* 0x0000000000017941 */ /* 0x000fea0003800000 */
.L_x_148:
        /* <DEDUP_REMOVED lines=12> */
.L_x_151:
[----:B------:R-:W-:Y:S05]  /*6400*/  BSYNC B1 ;  /* 0x0000000000017941 */ /* 0x000fea0003800000 */
.L_x_150:
        /* <DEDUP_REMOVED lines=12> */
.L_x_153:
[----:B------:R-:W-:Y:S05]  /*64d0*/  BSYNC B1 ;  /* 0x0000000000017941 */ /* 0x000fea0003800000 */
.L_x_152:
        /* <DEDUP_REMOVED lines=12> */
.L_x_155:
[----:B------:R-:W-:Y:S05]  /*65a0*/  BSYNC B1 ;  /* 0x0000000000017941 */ /* 0x000fea0003800000 */
.L_x_154:
        /* <DEDUP_REMOVED lines=12> */
.L_x_157:
[----:B------:R-:W-:Y:S05]  /*6670*/  BSYNC B1 ;  /* 0x0000000000017941 */ /* 0x000fea0003800000 */
.L_x_156:
        /* <DEDUP_REMOVED lines=12> */
.L_x_159:
[----:B------:R-:W-:Y:S05]  /*6740*/  BSYNC B1 ;  /* 0x0000000000017941 */ /* 0x000fea0003800000 */
.L_x_158:
        /* <DEDUP_REMOVED lines=12> */
.L_x_161:
[----:B------:R-:W-:Y:S05]  /*6810*/  BSYNC B1 ;  /* 0x0000000000017941 */ /* 0x000fea0003800000 */
.L_x_160:
        /* <DEDUP_REMOVED lines=12> */
.L_x_163:
[----:B------:R-:W-:Y:S05]  /*68e0*/  BSYNC B1 ;  /* 0x0000000000017941 */ /* 0x000fea0003800000 */
.L_x_162:
[----:B-----5:R-:W-:Y:S01]  /*68f0*/  LOP3.LUT R7, R7, 0xff, RZ, 0xc0, !PT ;  /* 0x000000ff07077812 */ /* 0x020fe200078ec0ff */
[----:B------:R-:W-:Y:S01]  /*6900*/  BSSY B1, `(.L_x_164) ;  /* 0x000000b000017945 */ /* 0x000fe20003800000 */
[----:B------:R-:W-:Y:S02]  /*6910*/  ISETP.LT.OR P2, PT, R33, 0x39, !P1 ;  /* 0x000000392100780c */ /* 0x000fe40004f41670 */
[----:B------:R-:W-:-:S05]  /*6920*/  F2FP.F16.E4M3.UNPACK_B R7, R7 ;  /* 0x00000007ff07723e */ /* 0x000fca00020006ff */
[----:B012---:R-:W-:-:S05]  /*6930*/  HADD2.F32 R16, -RZ, R7.H0_H0 ;  /* 0x20000007ff107230 */ /* 0x007fca0000004100 */
[----:B------:R-:W-:-:S04]  /*6940*/  FMUL R7, R16, R9 ;  /* 0x0000000910077220 */ /* 0x000fc80000400000 */
[----:B------:R-:W-:-:S05]  /*6950*/  FFMA R7, R18, R8, R7 ;  /* 0x0000000812077223 */ /* 0x000fca0000000007 */
[----:B------:R-:W-:Y:S02]  /*6960*/  F2FP.SATFINITE.E4M3.F32.PACK_AB_MERGE_C R17, RZ, R7, RZ ;  /* 0x00000007ff11723e */ /* 0x000fe400048070ff */
[----:B------:R-:W-:-:S03]  /*6970*/  PRMT R7, RZ, 0x7610, R7 ;  /* 0x00007610ff077816 */ /* 0x000fc60000000007 */
[----:B------:R0:W-:Y:S01]  /*6980*/  @!P0 STG.E.U8 desc[UR16][R12.64+0x39], R17 ;  /* 0x000039110c008986 */ /* 0x0001e2000c101110 */
[----:B------:R-:W-:Y:S05]  /*6990*/  @P2 BRA `(.L_x_165) ;  /* 0x0000000000042947 */ /* 0x000fea0003800000 */
[----:B------:R1:W5:Y:S02]  /*69a0*/  LDG.E.U8 R7, desc[UR16][R14.64+0x38] ;  /* 0x000038100e077981 */ /* 0x000364000c1e1100 */
.L_x_165:
[----:B------:R-:W-:Y:S05]  /*69b0*/  BSYNC B1 ;  /* 0x0000000000017941 */ /* 0x000fea0003800000 */
.L_x_164:
        /* <DEDUP_REMOVED lines=12> */
.L_x_167:
[----:B------:R-:W-:Y:S05]  /*6a80*/  BSYNC B1 ;  /* 0x0000000000017941 */ /* 0x000fea0003800000 */
.L_x_166:
[----:B------:R-:W-:Y:S05]  /*6a90*/  @P1 BRA `(.L_x_168) ;  /* 0x0000001000301947 */ /* 0x000fea0003800000 */
[----:B-----5:R-:W-:-:S04]  /*6aa0*/  LOP3.LUT R7, R7, 0xff, RZ, 0xc0, !PT ;  /* 0x000000ff07077812 */ /* 0x020fc800078ec0ff */
[----:B------:R-:W-:-:S05]  /*6ab0*/  F2FP.F16.E4M3.UNPACK_B R7, R7 ;  /* 0x00000007ff07723e */ /* 0x000fca00020006ff */
[----:B------:R-:W-:-:S05]  /*6ac0*/  HADD2.F32 R12, -RZ, R7.H0_H0 ;  /* 0x20000007ff0c7230 */ /* 0x000fca0000004100 */
[----:B------:R-:W-:-:S04]  /*6ad0*/  FMUL R7, R12, R9 ;  /* 0x000000090c077220 */ /* 0x000fc80000400000 */
[----:B------:R-:W-:-:S05]  /*6ae0*/  FFMA R7, R20, R8, R7 ;  /* 0x0000000814077223 */ /* 0x000fca0000000007 */
[----:B------:R-:W-:-:S05]  /*6af0*/  F2FP.SATFINITE.E4M3.F32.PACK_AB_MERGE_C R7, RZ, R7, RZ ;  /* 0x00000007ff07723e */ /* 0x000fca00048070ff */
[----:B------:R0:W-:Y:S01]  /*6b00*/  STG.E.U8 desc[UR16][R10.64+0x39], R7 ;  /* 0x000039070a007986 */ /* 0x0001e2000c101110 */
[----:B------:R-:W-:Y:S05]  /*6b10*/  BRA `(.L_x_168) ;  /* 0x0000001000107947 */ /* 0x000fea0003800000 */
.L_x_39:
[C---:B------:R-:W-:Y:S01]  /*6b20*/  ISETP.GE.AND P0, PT, R34.reuse, 0x1, PT ;  /* 0x000000012200780c */ /* 0x040fe20003f06270 */
[-C--:B--2---:R-:W-:Y:S01]  /*6b30*/  FMUL R147, R147, R8.reuse ;  /* 0x0000000893937220 */ /* 0x084fe20000400000 */
[----:B------:R-:W-:Y:S01]  /*6b40*/  ISETP.GE.AND P2, PT, R34, 0x9, PT ;  /* 0x000000092200780c */ /* 0x000fe20003f46270 */
[-C--:B------:R-:W-:Y:S01]  /*6b50*/  FMUL R142, R142, R8.reuse ;  /* 0x000000088e8e7220 */ /* 0x080fe20000400000 */
[----:B------:R-:W-:Y:S01]  /*6b60*/  ISETP.LT.OR P1, PT, R33, 0x1, !P0 ;  /* 0x000000012100780c */ /* 0x000fe20004721670 */
[-C--:B------:R-:W-:Y:S01]  /*6b70*/  FMUL R145, R145, R8.reuse ;  /* 0x0000000891917220 */ /* 0x080fe20000400000 */
[----:B------:R-:W-:Y:S01]  /*6b80*/  F2FP.SATFINITE.E4M3.F32.PACK_AB_MERGE_C R147, RZ, R147, RZ ;  /* 0x00000093ff93723e */ /* 0x000fe200048070ff */
[-C--:B------:R-:W-:Y:S01]  /*6b90*/  FMUL R140, R140, R8.reuse ;  /* 0x000000088c8c7220 */ /* 0x080fe20000400000 */
[----:B------:R-:W-:Y:S01]  /*6ba0*/  ISETP.LT.OR P4, PT, R33, 0x2, !P0 ;  /* 0x000000022100780c */ /* 0x000fe20004781670 */
[-C--:B------:R-:W-:Y:S01]  /*6bb0*/  FMUL R143, R143, R8.reuse ;  /* 0x000000088f8f7220 */ /* 0x080fe20000400000 */
[C---:B------:R-:W-:Y:S01]  /*6bc0*/  ISETP.LT.OR P5, PT, R33.reuse, 0x1, !P2 ;  /* 0x000000012100780c */ /* 0x040fe200057a1670 */
[-C--:B------:R-:W-:Y:S01]  /*6bd0*/  FMUL R138, R138, R8.reuse ;  /* 0x000000088a8a7220 */ /* 0x080fe20000400000 */
[----:B------:R-:W-:Y:S01]  /*6be0*/  ISETP.LT.OR P6, PT, R33, 0x2, !P2 ;  /* 0x000000022100780c */ /* 0x000fe200057c1670 */
[----:B------:R-:W-:Y:S01]  /*6bf0*/  FMUL R141, R141, R8 ;  /* 0x000000088d8d7220 */ /* 0x000fe20000400000 */
[----:B------:R-:W-:Y:S01]  /*6c00*/  F2FP.SATFINITE.E4M3.F32.PACK_AB_MERGE_C R7, RZ, R142, RZ ;  /* 0x0000008eff07723e */ /* 0x000fe200048070ff */
[-C--:B------:R-:W-:Y:S01]  /*6c10*/  FMUL R136, R136, R8.reuse ;  /* 0x0000000888887220 */ /* 0x080fe20000400000 */
[----:B------:R-:W-:Y:S01]  /*6c20*/  F2FP.SATFINITE.E4M3.F32.PACK_AB_MERGE_C R145, RZ, R145, RZ ;  /* 0x00000091ff91723e */ /* 0x000fe200048070ff */
[----:B------:R-:W-:Y:S01]  /*6c30*/  @!P1 STG.E.U8 desc[UR16][R16.64], R147 ;  /* 0x0000009310009986 */ /* 0x000fe2000c101110 */
[----:B------:R-:W-:Y:S01]  /*6c40*/  ISETP.LT.OR P1, PT, R33, 0x9, !P0 ;  /* 0x000000092100780c */ /* 0x000fe20004721670 */
[----:B------:R-:W-:Y:S01]  /*6c50*/  FMUL R139, R139, R8 ;  /* 0x000000088b8b7220 */ /* 0x000fe20000400000 */
[----:B------:R-:W-:Y:S01]  /*6c60*/  F2FP.SATFINITE.E4M3.F32.PACK_AB_MERGE_C R25, RZ, R140, RZ ;  /* 0x0000008cff19723e */ /* 0x000fe200048070ff */
[----:B------:R0:W-:Y:S01]  /*6c70*/  @!P4 STG.E.U8 desc[UR16][R16.64+0x1], R7 ;  /* 0x000001071000c986 */ /* 0x0001e2000c101110 */
[----:B------:R-:W-:Y:S01]  /*6c80*/  F2FP.SATFINITE.E4M3.F32.PACK_AB_MERGE_C R143, RZ, R143, RZ ;  /* 0x0000008fff8f723e */ /* 0x000fe200048070ff */
[-C--:B------:R-:W-:Y:S01]  /*6c90*/  FMUL R134, R134, R8.reuse ;  /* 0x0000000886867220 */ /* 0x080fe20000400000 */
[C---:B------:R-:W-:Y:S01]  /*6ca0*/  ISETP.LT.OR P4, PT, R33.reuse, 0xa, !P0 ;  /* 0x0000000a2100780c */ /* 0x040fe20004781670 */
[----:B------:R-:W-:Y:S01]  /*6cb0*/  @!P5 STG.E.U8 desc[UR16][R14.64], R145 ;  /* 0x000000910e00d986 */ /* 0x000fe2000c101110 */
[----:B------:R-:W-:Y:S01]  /*6cc0*/  ISETP.LT.OR P5, PT, R33, 0x9, !P2 ;  /* 0x000000092100780c */ /* 0x000fe200057a1670 */
[-C--:B------:R-:W-:Y:S01]  /*6cd0*/  FMUL R137, R137, R8.reuse ;  /* 0x0000000889897220 */ /* 0x080fe20000400000 */
[----:B------:R-:W-:Y:S01]  /*6ce0*/  F2FP.SATFINITE.E4M3.F32.PACK_AB_MERGE_C R141, RZ, R141, RZ ;  /* 0x0000008dff8d723e */ /* 0x000fe200048070ff */
[----:B------:R1:W-:Y:S01]  /*6cf0*/  @!P6 STG.E.U8 desc[UR16][R14.64+0x1], R25 ;  /* 0x000001190e00e986 */ /* 0x0003e2000c101110 */
[C---:B------:R-:W-:Y:S01]  /*6d00*/  ISETP.LT.OR P6, PT, R33.reuse, 0xa, !P2 ;  /* 0x0000000a2100780c */ /* 0x040fe200057c1670 */
[-C--:B------:R-:W-:Y:S01]  /*6d10*/  FMUL R132, R132, R8.reuse ;  /* 0x0000000884847220 */ /* 0x080fe20000400000 */
[----:B------:R-:W-:Y:S01]  /*6d20*/  F2FP.SATFINITE.E4M3.F32.PACK_AB_MERGE_C R139, RZ, R139, RZ ;  /* 0x0000008bff8b723e */ /* 0x000fe200048070ff */
[----:B------:R-:W-:Y:S01]  /*6d30*/  @!P1 STG.E.U8 desc[UR16][R16.64+0x8], R143 ;  /* 0x0000088f10009986 */ /* 0x000fe2000c101110 */
[----:B------:R-:W-:Y:S01]  /*6d40*/  ISETP.LT.OR P1, PT, R33, 0x11, !P0 ;  /* 0x000000112100780c */ /* 0x000fe20004721670 */
[----:B------:R-:W-:Y:S01]  /*6d50*/  FMUL R135, R135, R8 ;  /* 0x0000000887877220 */ /* 0x000fe20000400000 */
[----:B0-----:R-:W-:Y:S01]  /*6d60*/  F2FP.SATFINITE.E4M3.F32.PACK_AB_MERGE_C R7, RZ, R138, RZ ;  /* 0x0000008aff07723e */ /* 0x001fe200048070ff */
[-C--:B------:R-:W-:Y:S01]  /*6d70*/  FMUL R130, R130, R8.reuse ;  /* 0x0000000882827220 */ /* 0x080fe20000400000 */
[----:B------:R-:W-:Y:S01]  /*6d80*/  F2FP.SATFINITE.E4M3.F32.PACK_AB_MERGE_C R137, RZ, R137, RZ ;  /* 0x00000089ff89723e */ /* 0x000fe200048070ff */
[----:B------:R-:W-:Y:S01]  /*6d90*/  FMUL R133, R133, R8 ;  /* 0x0000000885857220 */ /* 0x000fe20000400000 */
[----:B------:R-:W-:Y:S01]  /*6da0*/  F2FP.SATFINITE.E4M3.F32.PACK_AB_MERGE_C R135, RZ, R135, RZ ;  /* 0x00000087ff87723e */ /* 0x000fe200048070ff */
[----:B------:R0:W-:Y:S01]  /*6db0*/  @!P4 STG.E.U8 desc[UR16][R16.64+0x9], R7 ;  /* 0x000009071000c986 */ /* 0x0001e2000c101110 */
[----:B-1----:R-:W-:Y:S01]  /*6dc0*/  F2FP.SATFINITE.E4M3.F32.PACK_AB_MERGE_C R25, RZ, R136, RZ ;  /* 0x00000088ff19723e */ /* 0x002fe200048070ff */
        /* <DEDUP_REMOVED lines=15> */
[-C--:B------:R-:W-:Y:S01]  /*6ec0*/  FMUL R127, R127, R8.reuse ;  /* 0x000000087f7f7220 */ /* 0x080fe20000400000 */
[----:B------:R-:W-:Y:S01]  /*6ed0*/  FMUL R122, R122, R8 ;  /* 0x000000087a7a7220 */ /* 0x000fe20000400000 */
[----:B------:R-:W-:Y:S01]  /*6ee0*/  F2FP.SATFINITE.E4M3.F32.PACK_AB_MERGE_C R129, RZ, R129, RZ ;  /* 0x00000081ff81723e */ /* 0x000fe200048070ff */
[----:B------:R0:W-:Y:S01]  /*6ef0*/  @!P4 STG.E.U8 desc[UR16][R16.64+0x11], R7 ;  /* 0x000011071000c986 */ /* 0x0001e2000c101110 */
[----:B-1----:R-:W-:Y:S01]  /*6f00*/  F2FP.SATFINITE.E4M3.F32.PACK_AB_MERGE_C R25, RZ, R132, RZ ;  /* 0x00000084ff19723e */ /* 0x002fe200048070ff */
[-C--:B------:R-:W-:Y:S01]  /*6f10*/  FMUL R125, R125, R8.reuse ;  /* 0x000000087d7d7220 */ /* 0x080fe20000400000 */
[C---:B------:R-:W-:Y:S01]  /*6f20*/  ISETP.LT.OR P4, PT, R33.reuse, 0x1a, !P0 ;  /* 0x0000001a2100780c */ /* 0x040fe20004781670 */
[----:B------:R-:W-:Y:S01]  /*6f30*/  @!P5 STG.E.U8 desc[UR16][R14.64+0x10], R137 ;  /* 0x000010890e00d986 */ /* 0x000fe2000c101110 */
[C---:B------:R-:W-:Y:S01]  /*6f40*/  ISETP.LT.OR P5, PT, R33.reuse, 0x19, !P2 ;  /* 0x000000192100780c */ /* 0x040fe200057a1670 */
[-C--:B------:R-:W-:Y:S01]  /*6f50*/  FMUL R120, R120, R8.reuse ;  /* 0x0000000878787220 */ /* 0x080fe20000400000 */
[----:B------:R-:W-:Y:S01]  /*6f60*/  F2FP.SATFINITE.E4M3.F32.PACK_AB_MERGE_C R127, RZ, R127, RZ ;  /* 0x0000007fff7f723e */ /* 0x000fe200048070ff */
[----:B------:R1:W-:Y:S01]  /*6f70*/  @!P6 STG.E.U8 desc[UR16][R14.64+0x11], R25 ;  /* 0x000011190e00e986 */ /* 0x0003e2000c101110 */
[----:B------:R-:W-:Y:S01]  /*6f80*/  ISETP.LT.OR P6, PT, R33, 0x1a, !P2 ;  /* 0x0000001a2100780c */ /* 0x000fe200057c1670 */
        /* <DEDUP_REMOVED lines=8> */
[-C--:B------:R-:W-:Y:S01]  /*7010*/  FMUL R116, R116, R8.reuse ;  /* 0x0000000874747220 */ /* 0x080fe20000400000 */
[----:B------:R-:W-:Y:S01]  /*7020*/  FMUL R114, R114, R8 ;  /* 0x0000000872727220 */ /* 0x000fe20000400000 */
[----:B-1----:R-:W-:Y:S01]  /*7030*/  F2FP.SATFINITE.E4M3.F32.PACK_AB_MERGE_C R25, RZ, R128, RZ ;  /* 0x00000080ff19723e */ /* 0x002fe200048070ff */
[----:B------:R0:W-:Y:S01]  /*7040*/  @!P4 STG.E.U8 desc[UR16][R16.64+0x19], R7 ;  /* 0x000019071000c986 */ /* 0x0001e2000c101110 */
[----:B------:R-:W-:Y:S01]  /*7050*/  ISETP.LT.OR P4, PT, R33, 0x22, !P0 ;  /* 0x000000222100780c */ /* 0x000fe20004781670 */
[-C--:B------:R-:W-:Y:S01]  /*7060*/  FMUL R119, R119, R8.reuse ;  /* 0x0000000877777220 */ /* 0x080fe20000400000 */
[----:B------:R-:W-:Y:S01]  /*7070*/  F2FP.SATFINITE.E4M3.F32.PACK_AB_MERGE_C R121, RZ, R121, RZ ;  /* 0x00000079ff79723e */ /* 0x000fe200048070ff */
[----:B------:R-:W-:Y:S01]  /*7080*/  @!P5 STG.E.U8 desc[UR16][R14.64+0x18], R133 ;  /* 0x000018850e00d986 */ /* 0x000fe2000c101110 */
[----:B------:R-:W-:Y:S01]  /*7090*/  ISETP.LT.OR P5, PT, R33, 0x21, !P2 ;  /* 0x000000212100780c */ /* 0x000fe200057a1670 */
[----:B------:R-:W-:Y:S01]  /*70a0*/  FMUL R117, R117, R8 ;  /* 0x0000000875757220 */ /* 0x000fe20000400000 */
[----:B------:R-:W-:Y:S01]  /*70b0*/  F2FP.SATFINITE.E4M3.F32.PACK_AB_MERGE_C R27, RZ, R114, RZ ;  /* 0x00000072ff1b723e */ /* 0x000fe200048070ff */
[----:B------:R1:W-:Y:S01]  /*70c0*/  @!P6 STG.E.U8 desc[UR16][R14.64+0x19], R25 ;  /* 0x000019190e00e986 */ /* 0x0003e2000c101110 */
[----:B------:R-:W-:Y:S01]  /*70d0*/  ISETP.LT.OR P6, PT, R33, 0x22, !P2 ;  /* 0x000000222100780c */ /* 0x000fe200057c1670 */
[-C--:B------:R-:W-:Y:S01]  /*70e0*/  FMUL R112, R112, R8.reuse ;  /* 0x0000000870707220 */ /* 0x080fe20000400000 */
[-C--:B------:R-:W-:Y:S01]  /*70f0*/  FMUL R115, R115, R8.reuse ;  /* 0x0000000873737220 */ /* 0x080fe20000400000 */
        /* <DEDUP_REMOVED lines=39> */
[-C--:B------:R-:W-:Y:S01]  /*7370*/  FMUL R103, R103, R8.reuse ;  /* 0x0000000867677220 */ /* 0x080fe20000400000 */
[----:B------:R-:W-:Y:S01]  /*7380*/  @!P1 STG.E.U8 desc[UR16][R16.64+0x30], R123 ;  /* 0x0000307b10009986 */ /* 0x000fe2000c101110 */
[----:B------:R-:W-:Y:S01]  /*7390*/  ISETP.LT.OR P1, PT, R33, 0x39, !P0 ;  /* 0x000000392100780c */ /* 0x000fe20004721670 */
[-C--:B------:R-:W-:Y:S01]  /*73a0*/  FMUL R101, R101, R8.reuse ;  /* 0x0000000865657220 */ /* 0x080fe20000400000 */
[----:B------:R-:W-:Y:S01]  /*73b0*/  ISETP.LT.OR P0, PT, R33, 0x3a, !P0 ;  /* 0x0000003a2100780c */ /* 0x000fe20004701670 */
[----:B------:R-:W-:Y:S01]  /*73c0*/  FMUL R96, R96, R8 ;  /* 0x0000000860607220 */ /* 0x000fe20000400000 */
[----:B0-----:R-:W-:Y:S01]  /*73d0*/  F2FP.SATFINITE.E4M3.F32.PACK_AB_MERGE_C R7, RZ, R118, RZ ;  /* 0x00000076ff07723e */ /* 0x001fe200048070ff */
[-C--:B------:R-:W-:Y:S01]  /*73e0*/  FMUL R94, R94, R8.reuse ;  /* 0x000000085e5e7220 */ /* 0x080fe20000400000 */
[----:B------:R-:W-:Y:S01]  /*73f0*/  F2FP.SATFINITE.E4M3.F32.PACK_AB_MERGE_C R105, RZ, R105, RZ ;  /* 0x00000069ff69723e */ /* 0x000fe200048070ff */
[----:B------:R-:W-:Y:S01]  /*7400*/  FMUL R97, R97, R8 ;  /* 0x0000000861617220 */ /* 0x000fe20000400000 */
[----:B-1----:R-:W-:Y:S01]  /*7410*/  F2FP.SATFINITE.E4M3.F32.PACK_AB_MERGE_C R25, RZ, R116, RZ ;  /* 0x00000074ff19723e */ /* 0x002fe200048070ff */
[----:B------:R0:W-:Y:S01]  /*7420*/  @!P4 STG.E.U8 desc[UR16][R16.64+0x31], R7 ;  /* 0x000031071000c986 */ /* 0x0001e2000c101110 */
[----:B------:R-:W-:Y:S01]  /*7430*/  ISETP.LT.OR P4, PT, R33, 0x39, !P2 ;  /* 0x000000392100780c */ /* 0x000fe20005781670 */
[-C--:B------:R-:W-:Y:S01]  /*7440*/  FMUL R99, R99, R8.reuse ;  /* 0x0000000863637220 */ /* 0x080fe20000400000 */
[----:B------:R-:W-:Y:S01]  /*7450*/  ISETP.LT.OR P2, PT, R33, 0x3a, !P2 ;  /* 0x0000003a2100780c */ /* 0x000fe20005741670 */
[----:B------:R-:W-:Y:S01]  /*7460*/  @!P5 STG.E.U8 desc[UR16][R14.64+0x30], R121 ;  /* 0x000030790e00d986 */ /* 0x000fe2000c101110 */
[----:B------:R-:W-:Y:S01]  /*7470*/  F2FP.SATFINITE.E4M3.F32.PACK_AB_MERGE_C R103, RZ, R103, RZ ;  /* 0x00000067ff67723e */ /* 0x000fe200048070ff */
[-C--:B------:R-:W-:Y:S01]  /*7480*/  FMUL R92, R92, R8.reuse ;  /* 0x000000085c5c7220 */ /* 0x080fe20000400000 */
[----:B------:R-:W-:Y:S01]  /*7490*/  F2FP.SATFINITE.E4M3.F32.PACK_AB_MERGE_C R101, RZ, R101, RZ ;  /* 0x00000065ff65723e */ /* 0x000fe200048070ff */
[----:B------:R-:W-:Y:S01]  /*74a0*/  @!P6 STG.E.U8 desc[UR16][R14.64+0x31], R25 ;  /* 0x000031190e00e986 */ /* 0x000fe2000c101110 */
[----:B------:R-:W-:Y:S01]  /*74b0*/  F2FP.SATFINITE.E4M3.F32.PACK_AB_MERGE_C R97, RZ, R97, RZ ;  /* 0x00000061ff61723e */ /* 0x000fe200048070ff */
[-C--:B------:R-:W-:Y:S01]  /*74c0*/  FMUL R88, R88, R8.reuse ;  /* 0x0000000858587220 */ /* 0x080fe20000400000 */
[-C--:B------:R-:W-:Y:S01]  /*74d0*/  FMUL R95, R95, R8.reuse ;  /* 0x000000085f5f7220 */ /* 0x080fe20000400000 */
[----:B------:R-:W-:Y:S01]  /*74e0*/  @!P0 STG.E.U8 desc[UR16][R16.64+0x39], R27 ;  /* 0x0000391b10008986 */ /* 0x000fe2000c101110 */
[----:B------:R-:W-:Y:S01]  /*74f0*/  ISETP.GE.AND P0, PT, R34, 0x81, PT ;  /* 0x000000812200780c */ /* 0x000fe20003f06270 */
[----:B------:R-:W-:Y:S01]  /*7500*/  FMUL R93, R93, R8 ;  /* 0x000000085d5d7220 */ /* 0x000fe20000400000 */
[----:B0-----:R-:W-:Y:S01]  /*7510*/  F2FP.SATFINITE.E4M3.F32.PACK_AB_MERGE_C R7, RZ, R112, RZ ;  /* 0x00000070ff07723e */ /* 0x001fe200048070ff */
[----:B------:R0:W-:Y:S01]  /*7520*/  @!P1 STG.E.U8 desc[UR16][R16.64+0x38], R119 ;  /* 0x0000387710009986 */ /* 0x0001e2000c101110 */
[C---:B------:R-:W-:Y:S01]  /*7530*/  ISETP.LT.OR P6, PT, R33.reuse, 0x1, !P0 ;  /* 0x000000012100780c */ /* 0x040fe200047c1670 */
[-C--:B------:R-:W-:Y:S01]  /*7540*/  FMUL R90, R90, R8.reuse ;  /* 0x000000085a5a7220 */ /* 0x080fe20000400000 */
[----:B------:R-:W-:Y:S01]  /*7550*/  ISETP.LT.OR P5, PT, R33, 0x2, !P0 ;  /* 0x000000022100780c */ /* 0x000fe200047a1670 */
[----:B------:R-:W-:Y:S01]  /*7560*/  @!P4 STG.E.U8 desc[UR16][R14.64+0x38], R117 ;  /* 0x000038750e00c986 */ /* 0x000fe2000c101110 */
[----:B------:R-:W-:Y:S01]  /*7570*/  ISETP.GE.AND P1, PT, R34, 0x89, PT ;  /* 0x000000892200780c */ /* 0x000fe20003f26270 */
[-C--:B------:R-:W-:Y:S01]  /*7580*/  FMUL R23, R23, R8.reuse ;  /* 0x0000000817177220 */ /* 0x080fe20000400000 */
[----:B------:R-:W-:Y:S01]  /*7590*/  F2FP.SATFINITE.E4M3.F32.PACK_AB_MERGE_C R99, RZ, R99, RZ ;  /* 0x00000063ff63723e */ /* 0x000fe200048070ff */
[----:B------:R1:W-:Y:S01]  /*75a0*/  @!P2 STG.E.U8 desc[UR16][R14.64+0x39], R7 ;  /* 0x000039070e00a986 */ /* 0x0003e2000c101110 */
[----:B------:R-:W-:Y:S01]  /*75b0*/  ISETP.LT.OR P4, PT, R33, 0x1, !P1 ;  /* 0x000000012100780c */ /* 0x000fe20004f81670 */
[-C--:B------:R-:W-:Y:S01]  /*75c0*/  FMUL R91, R91, R8.reuse ;  /* 0x000000085b5b7220 */ /* 0x080fe20000400000 */
[----:B------:R-:W-:Y:S01]  /*75d0*/  ISETP.LT.OR P2, PT, R33, 0xa, !P0 ;  /* 0x0000000a2100780c */ /* 0x000fe20004741670 */
[----:B------:R-:W-:Y:S01]  /*75e0*/  FMUL R89, R89, R8 ;  /* 0x0000000859597220 */ /* 0x000fe20000400000 */
[----:B0-----:R-:W-:Y:S01]  /*75f0*/  F2FP.SATFINITE.E4M3.F32.PACK_AB_MERGE_C R17, RZ, R110, RZ ;  /* 0x0000006eff11723e */ /* 0x001fe200048070ff */
[----:B------:R-:W-:Y:S01]  /*7600*/  @!P6 STG.E.U8 desc[UR16][R12.64], R115 ;  /* 0x000000730c00e986 */ /* 0x000fe2000c101110 */
[C---:B------:R-:W-:Y:S01]  /*7610*/  ISETP.LT.OR P6, PT, R33.reuse, 0x2, !P1 ;  /* 0x000000022100780c */ /* 0x040fe20004fc1670 */
[-C--:B------:R-:W-:Y:S01]  /*7620*/  FMUL R22, R22, R8.reuse ;  /* 0x0000000816167220 */ /* 0x080fe20000400000 */
[----:B------:R-:W-:Y:S01]  /*7630*/  F2FP.SATFINITE.E4M3.F32.PACK_AB_MERGE_C R95, RZ, R95, RZ ;  /* 0x0000005fff5f723e */ /* 0x000fe200048070ff */
[----:B------:R-:W-:Y:S01]  /*7640*/  @!P5 STG.E.U8 desc[UR16][R12.64+0x1], R17 ;  /* 0x000001110c00d986 */ /* 0x000fe2000c101110 */
[----:B------:R-:W-:Y:S01]  /*7650*/  ISETP.LT.OR P5, PT, R33, 0x9, !P0 ;  /* 0x000000092100780c */ /* 0x000fe200047a1670 */
[----:B------:R-:W-:Y:S01]  /*7660*/  FMUL R19, R19, R8 ;  /* 0x0000000813137220 */ /* 0x000fe20000400000 */
[----:B-1----:R-:W-:Y:S01]  /*7670*/  F2FP.SATFINITE.E4M3.F32.PACK_AB_MERGE_C R7, RZ, R108, RZ ;  /* 0x0000006cff07723e */ /* 0x002fe200048070ff */
[----:B------:R-:W-:Y:S01]  /*7680*/  @!P4 STG.E.U8 desc[UR16][R10.64], R113 ;  /* 0x000000710a00c986 */ /* 0x000fe2000c101110 */
[----:B------:R-:W-:Y:S01]  /*7690*/  F2FP.SATFINITE.E4M3.F32.PACK_AB_MERGE_C R15, RZ, R106, RZ ;  /* 0x0000006aff0f723e */ /* 0x000fe200048070ff */
[-C--:B------:R-:W-:Y:S01]  /*76a0*/  FMUL R18, R18, R8.reuse ;  /* 0x0000000812127220 */ /* 0x080fe20000400000 */
[----:B------:R-:W-:Y:S01]  /*76b0*/  ISETP.LT.OR P4, PT, R33, 0x9, !P1 ;  /* 0x000000092100780c */ /* 0x000fe20004f81670 */
[-C--:B------:R-:W-:Y:S01]  /*76c0*/  FMUL R21, R21, R8.reuse ;  /* 0x0000000815157220 */ /* 0x080fe20000400000 */
[----:B------:R-:W-:Y:S01]  /*76d0*/  F2FP.SATFINITE.E4M3.F32.PACK_AB_MERGE_C R93, RZ, R93, RZ ;  /* 0x0000005dff5d723e */ /* 0x000fe200048070ff */
[----:B------:R0:W-:Y:S01]  /*76e0*/  @!P6 STG.E.U8 desc[UR16][R10.64+0x1], R7 ;  /* 0x000001070a00e986 */ /* 0x0001e2000c101110 */
[C---:B------:R-:W-:Y:S01]  /*76f0*/  ISETP.LT.OR P6, PT, R33.reuse, 0xa, !P1 ;  /* 0x0000000a2100780c */ /* 0x040fe20004fc1670 */
[----:B------:R-:W-:Y:S01]  /*7700*/  FMUL R20, R20, R8 ;  /* 0x0000000814147220 */ /* 0x000fe20000400000 */
[----:B------:R-:W-:Y:S01]  /*7710*/  F2FP.SATFINITE.E4M3.F32.PACK_AB_MERGE_C R23, RZ, R23, RZ ;  /* 0x00000017ff17723e */ /* 0x000fe200048070ff */
[----:B------:R1:W-:Y:S01]  /*7720*/  @!P2 STG.E.U8 desc[UR16][R12.64+0x9], R15 ;  /* 0x0000090f0c00a986 */ /* 0x0003e2000c101110 */
[----:B------:R-:W-:-:S02]  /*7730*/  ISETP.LT.OR P2, PT, R33, 0x12, !P0 ;  /* 0x000000122100780c */ /* 0x000fc40004741670 */
[----:B------:R-:W-:Y:S01]  /*7740*/  F2FP.SATFINITE.E4M3.F32.PACK_AB_MERGE_C R91, RZ, R91, RZ ;  /* 0x0000005bff5b723e */ /* 0x000fe200048070ff */
[----:B------:R-:W-:Y:S01]  /*7750*/  @!P5 STG.E.U8 desc[UR16][R12.64+0x8], R109 ;  /* 0x0000086d0c00d986 */ /* 0x000fe2000c101110 */
[C---:B------:R-:W-:Y:S02]  /*7760*/  ISETP.LT.OR P5, PT, R33.reuse, 0x11, !P0 ;  /* 0x000000112100780c */ /* 0x040fe400047a1670 */
[----:B------:R-:W-:Y:S01]  /*7770*/  F2FP.SATFINITE.E4M3.F32.PACK_AB_MERGE_C R89, RZ, R89, RZ ;  /* 0x00000059ff59723e */ /* 0x000fe200048070ff */
[----:B------:R-:W-:Y:S01]  /*7780*/  @!P4 STG.E.U8 desc[UR16][R10.64+0x8], R111 ;  /* 0x0000086f0a00c986 */ /* 0x000fe2000c101110 */
[----:B0-----:R-:W-:Y:S02]  /*7790*/  F2FP.SATFINITE.E4M3.F32.PACK_AB_MERGE_C R7, RZ, R104, RZ ;  /* 0x00000068ff07723e */ /* 0x001fe400048070ff */
[C---:B------:R-:W-:Y:S02]  /*77a0*/  ISETP.LT.OR P4, PT, R33.reuse, 0x11, !P1 ;  /* 0x000000112100780c */ /* 0x040fe40004f81670 */
[----:B-1----:R-:W-:Y:S01]  /*77b0*/  F2FP.SATFINITE.E4M3.F32.PACK_AB_MERGE_C R15, RZ, R100, RZ ;  /* 0x00000064ff0f723e */ /* 0x002fe200048070ff */
[----:B------:R0:W-:Y:S01]  /*77c0*/  @!P6 STG.E.U8 desc[UR16][R10.64+0x9], R7 ;  /* 0x000009070a00e986 */ /* 0x0001e2000c101110 */
[----:B------:R-:W-:-:S02]  /*77d0*/  ISETP.LT.OR P6, PT, R33, 0x12, !P1 ;  /* 0x000000122100780c */ /* 0x000fc40004fc1670 */
[----:B------:R-:W-:Y:S01]  /*77e0*/  F2FP.SATFINITE.E4M3.F32.PACK_AB_MERGE_C R19, RZ, R19, RZ ;  /* 0x00000013ff13723e */ /* 0x000fe200048070ff */
[----:B------:R1:W-:Y:S01]  /*77f0*/  @!P2 STG.E.U8 desc[UR16][R12.64+0x11], R15 ;  /* 0x0000110f0c00a986 */ /* 0x0003e2000c101110 */
[C---:B------:R-:W-:Y:S02]  /*7800*/  ISETP.LT.OR P2, PT, R33.reuse, 0x1a, !P0 ;  /* 0x0000001a2100780c */ /* 0x040fe40004741670 */
[----:B------:R-:W-:Y:S01]  /*7810*/  F2FP.SATFINITE.E4M3.F32.PACK_AB_MERGE_C R21, RZ, R21, RZ ;  /* 0x00000015ff15723e */ /* 0x000fe200048070ff */
[----:B------:R-:W-:Y:S01]  /*7820*/  @!P5 STG.E.U8 desc[UR16][R12.64+0x10], R107 ;  /* 0x0000106b0c00d986 */ /* 0x000fe2000c101110 */
[----:B------:R-:W-:Y:S02]  /*7830*/  ISETP.LT.OR P5, PT, R33, 0x19, !P0 ;  /* 0x000000192100780c */ /* 0x000fe400047a1670 */
[----:B------:R-:W-:Y:S01]  /*7840*/  F2FP.SATFINITE.E4M3.F32.PACK_AB_MERGE_C R17, RZ, R20, RZ ;  /* 0x00000014ff11723e */ /* 0x000fe200048070ff */
[----:B------:R-:W-:Y:S01]  /*7850*/  @!P4 STG.E.U8 desc[UR16][R10.64+0x10], R105 ;  /* 0x000010690a00c986 */ /* 0x000fe2000c101110 */
[----:B0-----:R-:W-:-:S02]  /*7860*/  F2FP.SATFINITE.E4M3.F32.PACK_AB_MERGE_C R7, RZ, R102, RZ ;  /* 0x00000066ff07723e */ /* 0x001fc400048070ff */
[C---:B------:R-:W-:Y:S02]  /*7870*/  ISETP.LT.OR P4, PT, R33.reuse, 0x19, !P1 ;  /* 0x000000192100780c */ /* 0x040fe40004f81670 */
[----:B-1----:R-:W-:Y:S01]  /*7880*/  F2FP.SATFINITE.E4M3.F32.PACK_AB_MERGE_C R15, RZ, R98, RZ ;  /* 0x00000062ff0f723e */ /* 0x002fe200048070ff */
[----:B------:R0:W-:Y:S01]  /*7890*/  @!P6 STG.E.U8 desc[UR16][R10.64+0x11], R7 ;  /* 0x000011070a00e986 */ /* 0x0001e2000c101110 */
[----:B------:R-:W-:-:S03]  /*78a0*/  ISETP.LT.OR P6, PT, R33, 0x1a, !P1 ;  /* 0x0000001a2100780c */ /* 0x000fc60004fc1670 */
[----:B------:R1:W-:Y:S01]  /*78b0*/  @!P2 STG.E.U8 desc[UR16][R12.64+0x19], R15 ;  /* 0x0000190f0c00a986 */ /* 0x0003e2000c101110 */
[----:B------:R-:W-:-:S03]  /*78c0*/  ISETP.LT.OR P2, PT, R33, 0x22, !P0 ;  /* 0x000000222100780c */ /* 0x000fc60004741670 */
[----:B------:R-:W-:Y:S01]  /*78d0*/  @!P5 STG.E.U8 desc[UR16][R12.64+0x18], R103 ;  /* 0x000018670c00d986 */ /* 0x000fe2000c101110 */
[C---:B------:R-:W-:Y:S02]  /*78e0*/  ISETP.LT.OR P5, PT, R33.reuse, 0x21, !P0 ;  /* 0x000000212100780c */ /* 0x040fe400047a1670 */
[----:B0-----:R-:W-:Y:S01]  /*78f0*/  F2FP.SATFINITE.E4M3.F32.PACK_AB_MERGE_C R7, RZ, R96, RZ ;  /* 0x00000060ff07723e */ /* 0x001fe200048070ff */
[----:B------:R-:W-:Y:S01]  /*7900*/  @!P4 STG.E.U8 desc[UR16][R10.64+0x18], R101 ;  /* 0x000018650a00c986 */ /* 0x000fe2000c101110 */
        /* <DEDUP_REMOVED lines=25> */
[C---:B------:R-:W-:Y:S02]  /*7aa0*/  ISETP.LT.OR P2, PT, R33.reuse, 0x39, !P0 ;  /* 0x000000392100780c */ /* 0x040fe40004741670 */
[C---:B------:R-:W-:Y:S01]  /*7ab0*/  ISETP.LT.OR P0, PT, R33.reuse, 0x3a, !P0 ;  /* 0x0000003a2100780c */ /* 0x040fe20004701670 */
[----:B------:R1:W-:Y:S01]  /*7ac0*/  @!P5 STG.E.U8 desc[UR16][R12.64+0x30], R91 ;  /* 0x0000305b0c00d986 */ /* 0x0003e2000c101110 */
[C---:B------:R-:W-:Y:S02]  /*7ad0*/  ISETP.LT.OR P5, PT, R33.reuse, 0x39, !P1 ;  /* 0x000000392100780c */ /* 0x040fe40004fa1670 */
[----:B------:R-:W-:Y:S01]  /*7ae0*/  ISETP.LT.OR P1, PT, R33, 0x3a, !P1 ;  /* 0x0000003a2100780c */ /* 0x000fe20004f21670 */
[----:B------:R1:W-:Y:S01]  /*7af0*/  @!P4 STG.E.U8 desc[UR16][R10.64+0x30], R89 ;  /* 0x000030590a00c986 */ /* 0x0003e2000c101110 */
[----:B0-----:R-:W-:-:S05]  /*7b00*/  F2FP.SATFINITE.E4M3.F32.PACK_AB_MERGE_C R7, RZ, R22, RZ ;  /* 0x00000016ff07723e */ /* 0x001fca00048070ff */
[----:B------:R1:W-:Y:S04]  /*7b10*/  @!P6 STG.E.U8 desc[UR16][R10.64+0x31], R7 ;  /* 0x000031070a00e986 */ /* 0x0003e8000c101110 */
[----:B------:R1:W-:Y:S04]  /*7b20*/  @!P2 STG.E.U8 desc[UR16][R12.64+0x38], R19 ;  /* 0x000038130c00a986 */ /* 0x0003e8000c101110 */
[----:B------:R1:W-:Y:S04]  /*7b30*/  @!P0 STG.E.U8 desc[UR16][R12.64+0x39], R15 ;  /* 0x0000390f0c008986 */ /* 0x0003e8000c101110 */
[----:B------:R1:W-:Y:S04]  /*7b40*/  @!P5 STG.E.U8 desc[UR16][R10.64+0x38], R21 ;  /* 0x000038150a00d986 */ /* 0x0003e8000c101110 */
[----:B------:R1:W-:Y:S02]  /*7b50*/  @!P1 STG.E.U8 desc[UR16][R10.64+0x39], R17 ;  /* 0x000039110a009986 */ /* 0x0003e4000c101110 */
.L_x_168:
[----:B------:R-:W-:Y:S05]  /*7b60*/  BSYNC B0 ;  /* 0x0000000000007941 */ /* 0x000fea0003800000 */
.L_x_38:
[----:B------:R-:W-:Y:S01]  /*7b70*/  ULDC UR6, c[0x0][0xc] ;  /* 0x0000030000067ab9 */ /* 0x000fe20000000800 */
[----:B------:R-:W-:Y:S01]  /*7b80*/  ULDC UR7, c[0x0][0x10] ;  /* 0x0000040000077ab9 */ /* 0x000fe20000000800 */
[----:B01---5:R-:W0:Y:S01]  /*7b90*/  LDC R7, c[0x0][0x14] ;  /* 0x00000500ff077b82 */ /* 0x023e220000000800 */
[----:B------:R-:W-:Y:S01]  /*7ba0*/  UIMAD.WIDE.U32 UR6, UR6, UR7, URZ ;  /* 0x00000007060672a5 */ /* 0x000fe2000f8e003f */
[----:B------:R-:W-:Y:S01]  /*7bb0*/  PRMT R10, RZ, 0x7610, R10 ;  /* 0x00007610ff0a7816 */ /* 0x000fe2000000000a */
[----:B------:R-:W-:-:S04]  /*7bc0*/  IMAD.MOV.U32 R11, RZ, RZ, -0x1 ;  /* 0xffffffffff0b7424 */ /* 0x000fc800078e00ff */
[----:B0-----:R-:W-:-:S04]  /*7bd0*/  IMAD.WIDE.U32 R2, R7, UR6, R2 ;  /* 0x0000000607027c25 */ /* 0x001fc8000f8e0002 */
[----:B------:R-:W-:Y:S01]  /*7be0*/  IMAD R7, R7, UR7, RZ ;  /* 0x0000000707077c24 */ /* 0x000fe2000f8e02ff */
[----:B------:R-:W-:Y:S02]  /*7bf0*/  ULDC.64 UR6, c[0x0][0x650] ;  /* 0x0001940000067ab9 */ /* 0x000fe40000000a00 */
[----:B------:R-:W-:Y:S01]  /*7c00*/  ISETP.GE.U32.AND P0, PT, R2, UR6, PT ;  /* 0x0000000602007c0c */ /* 0x000fe2000bf06070 */
[----:B------:R-:W-:Y:S02]  /*7c10*/  IMAD.IADD R3, R3, 0x1, R7 ;  /* 0x0000000103037824 */ /* 0x000fe400078e0207 */
[----:B------:R-:W-:-:S03]  /*7c20*/  IMAD.MOV.U32 R7, RZ, RZ, -0x1 ;  /* 0xffffffffff077424 */ /* 0x000fc600078e00ff */
[----:B------:R-:W-:-:S13]  /*7c30*/  ISETP.GE.U32.AND.EX P0, PT, R3, UR7, PT, P0 ;  /* 0x0000000703007c0c */ /* 0x000fda000bf06100 */
[----:B------:R-:W-:Y:S05]  /*7c40*/  @P0 BRA `(.L_x_169) ;  /* 0x0000000400600947 */ /* 0x000fea0003800000 */
[----:B------:R-:W0:Y:S01]  /*7c50*/  S2R R22, SR_CTAID.X ;  /* 0x0000000000167919 */ /* 0x000e220000002500 */
[----:B------:R-:W1:Y:S01]  /*7c60*/  LDC.64 R16, c[0x0][0x628] ;  /* 0x00018a00ff107b82 */ /* 0x000e620000000a00 */
[----:B------:R-:W-:Y:S01]  /*7c70*/  ULDC UR6, c[0x0][0x150] ;  /* 0x0000540000067ab9 */ /* 0x000fe20000000800 */
[----:B--234-:R-:W-:Y:S01]  /*7c80*/  IMAD.MOV.U32 R14, RZ, RZ, R2 ;  /* 0x000000ffff0e7224 */ /* 0x01cfe200078e0002 */
[----:B------:R-:W2:Y:S01]  /*7c90*/  S2R R24, SR_CTAID.Y ;  /* 0x0000000000187919 */ /* 0x000ea20000002600 */
[----:B------:R-:W-:-:S04]  /*7ca0*/  IMAD.MOV.U32 R15, RZ, RZ, R3 ;  /* 0x000000ffff0f7224 */ /* 0x000fc800078e0003 */
[----:B------:R-:W3:Y:S08]  /*7cb0*/  LDC R25, c[0x0][0x144] ;  /* 0x00005100ff197b82 */ /* 0x000ef00000000800 */
[----:B------:R-:W4:Y:S08]  /*7cc0*/  LDC R18, c[0x0][0x630] ;  /* 0x00018c00ff127b82 */ /* 0x000f300000000800 */
[----:B------:R-:W2:Y:S01]  /*7cd0*/  LDC.64 R20, c[0x0][0x620] ;  /* 0x00018800ff147b82 */ /* 0x000ea20000000a00 */
[----:B-1----:R-:W-:-:S04]  /*7ce0*/  ISETP.NE.U32.AND P0, PT, R16, RZ, PT ;  /* 0x000000ff1000720c */ /* 0x002fc80003f05070 */
[----:B------:R-:W-:Y:S02]  /*7cf0*/  ISETP.NE.AND.EX P0, PT, R17, RZ, PT, P0 ;  /* 0x000000ff1100720c */ /* 0x000fe40003f05300 */
[----:B0-----:R-:W-:-:S05]  /*7d00*/  I2FP.F32.U32 R7, R22 ;  /* 0x0000001600077245 */ /* 0x001fca0000201000 */
[----:B------:R-:W-:-:S04]  /*7d10*/  FMUL R7, R7, UR6 ;  /* 0x0000000607077c20 */ /* 0x000fc80008400000 */
[----:B------:R0:W1:Y:S02]  /*7d20*/  F2I.U32.TRUNC.NTZ R23, R7 ;  /* 0x0000000700177305 */ /* 0x000064000020f000 */
[----:B---34-:R-:W-:Y:S05]  /*7d30*/  @!P0 BRA `(.L_x_170) ;  /* 0x0000000000288947 */ /* 0x018fea0003800000 */
[----:B0-----:R-:W0:Y:S02]  /*7d40*/  LDC R7, c[0x0][0x634] ;  /* 0x00018d00ff077b82 */ /* 0x001e240000000800 */
        /* <DEDUP_REMOVED lines=9> */
.L_x_170:
[-CC-:B------:R-:W-:Y:S01]  /*7de0*/  SHF.R.U64 R19, R14, R18.reuse, R15.reuse ;  /* 0x000000120e137219 */ /* 0x180fe2000000120f */
[----:B------:R-:W3:Y:S01]  /*7df0*/  LDC.64 R30, c[0x0][0x640] ;  /* 0x00019000ff1e7b82 */ /* 0x000ee20000000a00 */
[----:B0-----:R-:W-:Y:S01]  /*7e00*/  SHF.R.U32.HI R7, RZ, R18, R15 ;  /* 0x00000012ff077219 */ /* 0x001fe2000001160f */
[----:B-1----:R-:W-:Y:S01]  /*7e10*/  IMAD.MOV R23, RZ, RZ, -R23 ;  /* 0x000000ffff177224 */ /* 0x002fe200078e0a17 */
[----:B------:R-:W-:Y:S01]  /*7e20*/  IADD3 R13, P0, RZ, -R19, RZ ;  /* 0x80000013ff0d7210 */ /* 0x000fe20007f1e0ff */
[----:B------:R-:W-:Y:S02]  /*7e30*/  ULDC UR6, c[0x0][0x154] ;  /* 0x0000550000067ab9 */ /* 0x000fe40000000800 */
[----:B------:R-:W-:Y:S02]  /*7e40*/  IMAD R25, R25, R23, R22 ;  /* 0x0000001719197224 */ /* 0x000fe400078e0216 */
[----:B------:R-:W0:Y:S01]  /*7e50*/  LDC R14, c[0x0][0x618] ;  /* 0x00018600ff0e7b82 */ /* 0x000e220000000800 */
[----:B------:R-:W-:-:S02]  /*7e60*/  IMAD.X R7, RZ, RZ, ~R7, P0 ;  /* 0x000000ffff077224 */ /* 0x000fc400000e0e07 */
[----:B--2---:R-:W-:-:S04]  /*7e70*/  IMAD.WIDE.U32 R10, R13, R20, R2 ;  /* 0x000000140d0a7225 */ /* 0x004fc800078e0002 */
[----:B------:R-:W-:Y:S01]  /*7e80*/  IMAD R12, R7, R20, RZ ;  /* 0x00000014070c7224 */ /* 0x000fe200078e02ff */
[----:B------:R-:W1:Y:S03]  /*7e90*/  LDC R26, c[0x0][0x608] ;  /* 0x00018200ff1a7b82 */ /* 0x000e660000000800 */
[----:B------:R-:W-:Y:S02]  /*7ea0*/  IMAD R7, R13, R21, R12 ;  /* 0x000000150d077224 */ /* 0x000fe400078e020c */
[----:B------:R-:W-:Y:S02]  /*7eb0*/  IMAD.MOV.U32 R13, RZ, RZ, 0x1 ;  /* 0x00000001ff0d7424 */ /* 0x000fe400078e00ff */
[----:B------:R-:W-:Y:S01]  /*7ec0*/  IMAD.IADD R7, R11, 0x1, R7 ;  /* 0x000000010b077824 */ /* 0x000fe200078e0207 */
[----:B------:R-:W2:Y:S01]  /*7ed0*/  LDC R28, c[0x0][0x658] ;  /* 0x00019600ff1c7b82 */ /* 0x000ea20000000800 */
[----:B------:R-:W-:-:S02]  /*7ee0*/  I2FP.F32.U32 R11, R24 ;  /* 0x00000018000b7245 */ /* 0x000fc40000201000 */
[----:B---3--:R-:W-:-:S03]  /*7ef0*/  ISETP.NE.U32.AND P0, PT, R30, RZ, PT ;  /* 0x000000ff1e00720c */ /* 0x008fc60003f05070 */
[----:B------:R-:W-:Y:S01]  /*7f00*/  FMUL R12, R11, UR6 ;  /* 0x000000060b0c7c20 */ /* 0x000fe20008400000 */
[----:B------:R-:W-:Y:S01]  /*7f10*/  ISETP.NE.AND.EX P0, PT, R31, RZ, PT, P0 ;  /* 0x000000ff1f00720c */ /* 0x000fe20003f05300 */
[----:B------:R-:W3:Y:S01]  /*7f20*/  LDC R23, c[0x0][0x148] ;  /* 0x00005200ff177b82 */ /* 0x000ee20000000800 */
[-CC-:B0-----:R-:W-:Y:S01]  /*7f30*/  SHF.R.U64 R18, R10, R14.reuse, R7.reuse ;  /* 0x0000000e0a127219 */ /* 0x181fe20000001207 */
[----:B------:R0:W4:Y:S01]  /*7f40*/  F2I.U32.TRUNC.NTZ R20, R12 ;  /* 0x0000000c00147305 */ /* 0x000122000020f000 */
[----:B------:R-:W-:Y:S01]  /*7f50*/  SHF.R.U32.HI R7, RZ, R14, R7 ;  /* 0x0000000eff077219 */ /* 0x000fe20000011607 */
[----:B------:R-:W-:-:S04]  /*7f60*/  IMAD.MOV.U32 R11, RZ, RZ, -0x1 ;  /* 0xffffffffff0b7424 */ /* 0x000fc800078e00ff */
[----:B------:R-:W0:Y:S01]  /*7f70*/  LDC R22, c[0x0][0x600] ;  /* 0x00018000ff167b82 */ /* 0x000e220000000800 */
[-CC-:B-1----:R-:W-:Y:S02]  /*7f80*/  SHF.R.U64 R16, R18, R26.reuse, R7.reuse ;  /* 0x0000001a12107219 */ /* 0x182fe40000001207 */
[----:B------:R-:W-:-:S05]  /*7f90*/  SHF.R.U32.HI R7, RZ, R26, R7 ;  /* 0x0000001aff077219 */ /* 0x000fca0000011607 */
[----:B------:R-:W1:Y:S01]  /*7fa0*/  LDC R29, c[0x0][0x648] ;  /* 0x00019200ff1d7b82 */ /* 0x000e620000000800 */
[-C--:B--2---:R-:W-:Y:S02]  /*7fb0*/  SHF.L.U32 R10, R11, R28.reuse, RZ ;  /* 0x0000001c0b0a7219 */ /* 0x084fe400000006ff */
[-CC-:B------:R-:W-:Y:S02]  /*7fc0*/  SHF.R.U64 R21, R16, R28.reuse, R7.reuse ;  /* 0x0000001c10157219 */ /* 0x180fe40000001207 */
[----:B------:R-:W-:Y:S02]  /*7fd0*/  SHF.R.U32.HI R11, RZ, R28, R7 ;  /* 0x0000001cff0b7219 */ /* 0x000fe40000011607 */
[----:B------:R-:W-:Y:S01]  /*7fe0*/  LOP3.LUT R27, RZ, R10, RZ, 0x33, !PT ;  /* 0x0000000aff1b7212 */ /* 0x000fe200078e33ff */
[----:B------:R-:W2:Y:S01]  /*7ff0*/  LDC R33, c[0x0][0x638] ;  /* 0x00018e00ff217b82 */ /* 0x000ea20000000800 */
[----:B------:R-:W-:Y:S01]  /*8000*/  SHF.L.U32 R28, R13, R28, RZ ;  /* 0x0000001c0d1c7219 */ /* 0x000fe200000006ff */
[----:B------:R-:W-:-:S06]  /*8010*/  IMAD.MOV.U32 R10, RZ, RZ, R21 ;  /* 0x000000ffff0a7224 */ /* 0x000fcc00078e0015 */
[----:B------:R-:W0:Y:S01]  /*8020*/  LDC R34, c[0x0][0x610] ;  /* 0x00018400ff227b82 */ /* 0x000e220000000800 */
[----:B----4-:R-:W-:Y:S05]  /*8030*/  @!P0 BRA `(.L_x_171) ;  /* 0x0000000000288947 */ /* 0x010fea0003800000 */
[----:B------:R-:W4:Y:S02]  /*8040*/  LDC R10, c[0x0][0x64c] ;  /* 0x00019300ff0a7b82 */ /* 0x000f240000000800 */
[----:B----4-:R-:W-:-:S05]  /*8050*/  IADD3 R7, P0, R21, R10, RZ ;  /* 0x0000000a15077210 */ /* 0x010fca0007f1e0ff */
[----:B------:R-:W-:-:S04]  /*8060*/  IMAD.X R17, RZ, RZ, R11, P0 ;  /* 0x000000ffff117224 */ /* 0x000fc800000e060b */
[----:B------:R-:W-:-:S04]  /*8070*/  IMAD.WIDE.U32 R10, R17, R30, RZ ;  /* 0x0000001e110a7225 */ /* 0x000fc800078e00ff */
[----:B0-----:R-:W-:-:S04]  /*8080*/  IMAD.WIDE.U32 R12, P0, R7, R31, R10 ;  /* 0x0000001f070c7225 */ /* 0x001fc8000780000a */
[----:B------:R-:W-:-:S04]  /*8090*/  IMAD.WIDE.U32 R10, R7, R30, RZ ;  /* 0x0000001e070a7225 */ /* 0x000fc800078e00ff */
[----:B------:R-:W-:Y:S01]  /*80a0*/  IMAD.X R15, RZ, RZ, RZ, P0 ;  /* 0x000000ffff0f7224 */ /* 0x000fe200000e06ff */
[----:B------:R-:W-:Y:S01]  /*80b0*/  IADD3 RZ, P0, R11, R12, RZ ;  /* 0x0000000c0bff7210 */ /* 0x000fe20007f1e0ff */
[----:B------:R-:W-:-:S04]  /*80c0*/  IMAD.MOV.U32 R14, RZ, RZ, R13 ;  /* 0x000000ffff0e7224 */ /* 0x000fc800078e000d */
[----:B------:R-:W-:-:S08]  /*80d0*/  IMAD.WIDE.U32.X R10, R17, R31, R14, P0 ;  /* 0x0000001f110a7225 */ /* 0x000fd000000e040e */
.L_x_171:
[----:B-1----:R-:W-:Y:S01]  /*80e0*/  SHF.R.U64 R7, R10, R29, R11 ;  /* 0x0000001d0a077219 */ /* 0x002fe2000000120b */
[----:B0-----:R-:W-:Y:S01]  /*80f0*/  VIADD R11, R22, 0xffffffff ;  /* 0xffffffff160b7836 */ /* 0x001fe20000000000 */
[----:B------:R-:W-:Y:S01]  /*8100*/  LOP3.LUT R32, R16, R27, RZ, 0xc0, !PT ;  /* 0x0000001b10207212 */ /* 0x000fe200078ec0ff */
[----:B------:R-:W-:Y:S02]  /*8110*/  IMAD.MOV R20, RZ, RZ, -R20 ;  /* 0x000000ffff147224 */ /* 0x000fe400078e0a14 */
[----:B------:R-:W-:Y:S01]  /*8120*/  IMAD.MOV R10, RZ, RZ, -R7 ;  /* 0x000000ffff0a7224 */ /* 0x000fe200078e0a07 */
[----:B------:R-:W-:Y:S01]  /*8130*/  LOP3.LUT R18, R18, R11, RZ, 0xc0, !PT ;  /* 0x0000000b12127212 */ /* 0x000fe200078ec0ff */
[----:B------:R-:W-:Y:S02]  /*8140*/  IMAD R32, R28, R7, R32 ;  /* 0x000000071c207224 */ /* 0x000fe400078e0220 */
[----:B---3--:R-:W-:Y:S02]  /*8150*/  @P3 IMAD R25, R23, R20, R24 ;  /* 0x0000001417193224 */ /* 0x008fe400078e0218 */
[----:B--2---:R-:W-:-:S02]  /*8160*/  IMAD R7, R10, R33, R21 ;  /* 0x000000210a077224 */ /* 0x004fc400078e0215 */
[----:B------:R-:W-:Y:S02]  /*8170*/  IMAD R32, R32, R34, R25 ;  /* 0x0000002220207224 */ /* 0x000fe400078e0219 */
[----:B------:R-:W-:Y:S02]  /*8180*/  IMAD R7, R7, R22, R18 ;  /* 0x0000001607077224 */ /* 0x000fe400078e0212 */
[----:B------:R-:W-:-:S03]  /*8190*/  IMAD.MOV.U32 R10, RZ, RZ, 0x1 ;  /* 0x00000001ff0a7424 */ /* 0x000fc600078e00ff */
[----:B------:R-:W-:Y:S02]  /*81a0*/  SEL R11, R7, R32, !P3 ;  /* 0x00000020070b7207 */ /* 0x000fe40005800000 */
[----:B------:R-:W-:Y:S01]  /*81b0*/  SEL R32, R32, R7, !P3 ;  /* 0x0000000720207207 */ /* 0x000fe20005800000 */
[----:B------:R-:W-:-:S07]  /*81c0*/  IMAD.MOV.U32 R7, RZ, RZ, R19 ;  /* 0x000000ffff077224 */ /* 0x000fce00078e0013 */
.L_x_169:
[----:B------:R-:W-:Y:S01]  /*81d0*/  LOP3.LUT P0, RZ, R10, 0xff, RZ, 0xc0, !PT ;  /* 0x000000ff0aff7812 */ /* 0x000fe2000780c0ff */
[----:B------:R-:W-:-:S12]  /*81e0*/  IMAD.MOV.U32 R10, RZ, RZ, R32 ;  /* 0x000000ffff0a7224 */ /* 0x000fd800078e0020 */
[----:B------:R-:W-:Y:S05]  /*81f0*/  @P0 BRA `(.L_x_172) ;  /* 0xffffff9000380947 */ /* 0x000fea000383ffff */
[----:B------:R-:W-:Y:S05]  /*8200*/  EXIT ;  /* 0x000000000000794d */ /* 0x000fea0003800000 */
.L_x_8:
[----:B-1----:R-:W-:Y:S01]  /*8210*/  ULDC.64 UR4, c[0x0][0x650] ;  /* 0x0001940000047ab9 */ /* 0x002fe20000000a00 */
        /* <DEDUP_REMOVED lines=25> */
.L_x_174:
[----:B------:R-:W0:Y:S01]  /*83b0*/  LDC.64 R28, c[0x0][0x640] ;  /* 0x00019000ff1c7b82 */ /* 0x000e220000000a00 */
[-CC-:B------:R-:W-:Y:S01]  /*83c0*/  SHF.R.U64 R21, R16, R6.reuse, R17.reuse ;  /* 0x0000000610157219 */ /* 0x180fe20000001211 */
[----:B------:R-:W-:Y:S01]  /*83d0*/  IMAD.MOV.U32 R31, RZ, RZ, 0x1 ;  /* 0x00000001ff1f7424 */ /* 0x000fe200078e00ff */
[----:B------:R-:W-:Y:S02]  /*83e0*/  SHF.R.U32.HI R5, RZ, R6, R17 ;  /* 0x00000006ff057219 */ /* 0x000fe40000011611 */
        /* <DEDUP_REMOVED lines=9> */
[----:B0-----:R-:W-:Y:S01]  /*8480*/  ISETP.NE.U32.AND P0, PT, R28, RZ, PT ;  /* 0x000000ff1c00720c */ /* 0x001fe20003f05070 */
[----:B------:R-:W-:-:S03]  /*8490*/  IMAD.MOV.U32 R11, RZ, RZ, -0x1 ;  /* 0xffffffffff0b7424 */ /* 0x000fc600078e00ff */
[----:B------:R-:W-:Y:S02]  /*84a0*/  ISETP.NE.AND.EX P0, PT, R29, RZ, PT, P0 ;  /* 0x000000ff1d00720c */ /* 0x000fe40003f05300 */
[----:B------:R-:W0:Y:S01]  /*84b0*/  LDC R24, c[0x0][0x600] ;  /* 0x00018000ff187b82 */ /* 0x000e220000000800 */
[-CC-:B-1----:R-:W-:Y:S02]  /*84c0*/  SHF.R.U64 R18, R10, R14.reuse, R5.reuse ;  /* 0x0000000e0a127219 */ /* 0x182fe40000001205 */
[----:B------:R-:W-:-:S05]  /*84d0*/  SHF.R.U32.HI R5, RZ, R14, R5 ;  /* 0x0000000eff057219 */ /* 0x000fca0000011605 */
        /* <DEDUP_REMOVED lines=21> */
.L_x_175:
[----:B-1----:R-:W-:Y:S01]  /*8630*/  SHF.R.U64 R6, R10, R25, R11 ;  /* 0x000000190a067219 */ /* 0x002fe2000000120b */
[----:B0-----:R-:W-:Y:S01]  /*8640*/  VIADD R11, R24, 0xffffffff ;  /* 0xffffffff180b7836 */ /* 0x001fe20000000000 */
[----:B------:R-:W-:Y:S01]  /*8650*/  SHF.L.U32 R9, R31, R26, RZ ;  /* 0x0000001a1f097219 */ /* 0x000fe200000006ff */
[----:B------:R-:W-:Y:S01]  /*8660*/  @P3 IMAD R12, R13, R20, R8 ;  /* 0x000000140d0c3224 */ /* 0x000fe200078e0208 */
[----:B------:R-:W-:Y:S01]  /*8670*/  LOP3.LUT R5, R22, R33, RZ, 0xc0, !PT ;  /* 0x0000002116057212 */ /* 0x000fe200078ec0ff */
[----:B------:R-:W-:Y:S01]  /*8680*/  IMAD.MOV R10, RZ, RZ, -R6 ;  /* 0x000000ffff0a7224 */ /* 0x000fe200078e0a06 */
[----:B------:R-:W-:Y:S01]  /*8690*/  LOP3.LUT R18, R18, R11, RZ, 0xc0, !PT ;  /* 0x0000000b12127212 */ /* 0x000fe200078ec0ff */
[----:B------:R-:W-:Y:S02]  /*86a0*/  IMAD.MOV.U32 R8, RZ, RZ, 0x1 ;  /* 0x00000001ff087424 */ /* 0x000fe400078e00ff */
[----:B------:R-:W-:Y:S02]  /*86b0*/  IMAD R9, R9, R6, R5 ;  /* 0x0000000609097224 */ /* 0x000fe400078e0205 */
[----:B--2---:R-:W-:-:S02]  /*86c0*/  IMAD R5, R10, R27, R23 ;  /* 0x0000001b0a057224 */ /* 0x004fc400078e0217 */
[----:B---3--:R-:W-:Y:S02]  /*86d0*/  IMAD R6, R9, R30, R12 ;  /* 0x0000001e09067224 */ /* 0x008fe400078e020c */
[----:B------:R-:W-:Y:S01]  /*86e0*/  IMAD R9, R5, R24, R18 ;  /* 0x0000001805097224 */ /* 0x000fe200078e0212 */
[----:B------:R-:W-:Y:S01]  /*86f0*/  PRMT R5, R8, 0x7610, R5 ;  /* 0x0000761008057816 */ /* 0x000fe20000000005 */
[----:B------:R-:W-:-:S03]  /*8700*/  IMAD.MOV.U32 R16, RZ, RZ, R21 ;  /* 0x000000ffff107224 */ /* 0x000fc600078e0015 */
[----:B------:R-:W-:Y:S02]  /*8710*/  SEL R17, R9, R6, !P3 ;  /* 0x0000000609117207 */ /* 0x000fe40005800000 */
[----:B------:R-:W-:-:S07]  /*8720*/  SEL R6, R6, R9, !P3 ;  /* 0x0000000906067207 */ /* 0x000fce0005800000 */
.L_x_173:
[----:B------:R-:W-:-:S08]  /*8730*/  NOP ;  /* 0x0000000000007918 */ /* 0x000fd00000000000 */
[----:B------:R-:W0:-:S00]  /*8740*/  USETMAXREG.DEALLOC.CTAPOOL 0x28 ;  /* 0x00000028000079c8 */ /* 0x000e0000080e0500 */
[----:B0-----:R-:W-:-:S13]  /*8750*/  ISETP.NE.AND P0, PT, R7, RZ, PT ;  /* 0x000000ff0700720c */ /* 0x001fda0003f05270 */
[----:B------:R-:W-:Y:S05]  /*8760*/  @P0 EXIT ;  /* 0x000000000000094d */ /* 0x000fea0003800000 */
[----:B------:R-:W-:Y:S01]  /*8770*/  LOP3.LUT P0, RZ, R5, 0xff, RZ, 0xc0, !PT ;  /* 0x000000ff05ff7812 */ /* 0x000fe2000780c0ff */
[----:B------:R-:W-:Y:S02]  /*8780*/  IMAD.MOV.U32 R11, RZ, RZ, 0x1 ;  /* 0x00000001ff0b7424 */ /* 0x000fe400078e00ff */
[----:B------:R-:W-:-:S10]  /*8790*/  IMAD.MOV.U32 R15, RZ, RZ, RZ ;  /* 0x000000ffff0f7224 */ /* 0x000fd400078e00ff */
[----:B------:R-:W-:Y:S05]  /*87a0*/  @!P0 BRA `(.L_x_176) ;  /* 0x0000000c00748947 */ /* 0x000fea0003800000 */
[----:B------:R-:W0:Y:S01]  /*87b0*/  LDC R5, c[0x0][0x28c] ;  /* 0x0000a300ff057b82 */ /* 0x000e220000000800 */
[----:B------:R-:W-:Y:S01]  /*87c0*/  ULDC UR5, c[0x0][0x658] ;  /* 0x0001960000057ab9 */ /* 0x000fe20000000800 */
[----:B------:R-:W-:Y:S01]  /*87d0*/  UMOV UR11, 0xffffffff ;  /* 0xffffffff000b7882 */ /* 0x000fe20000000000 */
[----:B------:R-:W-:Y:S01]  /*87e0*/  UMOV UR16, 0x1 ;  /* 0x0000000100107882 */ /* 0x000fe20000000000 */
[----:B------:R-:W-:Y:S01]  /*87f0*/  USHF.L.U32 UR11, UR11, UR5, URZ ;  /* 0x000000050b0b7299 */ /* 0x000fe2000800063f */
[----:B------:R-:W-:Y:S01]  /*8800*/  BSSY B0, `(.L_x_176) ;  /* 0x00000d7000007945 */ /* 0x000fe20003800000 */
[----:B------:R-:W-:Y:S01]  /*8810*/  ULDC UR9, c[0x0][0xc] ;  /* 0x0000030000097ab9 */ /* 0x000fe20000000800 */
[----:B------:R-:W-:Y:S01]  /*8820*/  ULDC UR12, c[0x0][0x10] ;  /* 0x00000400000c7ab9 */ /* 0x000fe20000000800 */
[----:B------:R-:W1:Y:S01]  /*8830*/  S2UR UR8, SR_CgaCtaId ;  /* 0x00000000000879c3 */ /* 0x000e620000008800 */
[----:B------:R-:W-:Y:S01]  /*8840*/  ULOP3.LUT UR13, URZ, UR11, URZ, 0x33, !UPT ;  /* 0x0000000b3f0d7292 */ /* 0x000fe2000f8e333f */
[----:B------:R-:W-:Y:S01]  /*8850*/  IMAD.MOV.U32 R13, RZ, RZ, 0x1 ;  /* 0x00000001ff0d7424 */ /* 0x000fe200078e00ff */
[----:B------:R-:W-:Y:S01]  /*8860*/  LOP3.LUT R14, R4, 0x2, RZ, 0xfc, !PT ;  /* 0x00000002040e7812 */ /* 0x000fe200078efcff */
[----:B------:R-:W-:Y:S01]  /*8870*/  IMAD.MOV.U32 R11, RZ, RZ, 0x1 ;  /* 0x00000001ff0b7424 */ /* 0x000fe200078e00ff */
[----:B------:R-:W-:Y:S01]  /*8880*/  ULDC UR4, c[0x0][0x600] ;  /* 0x0001800000047ab9 */ /* 0x000fe20000000800 */
[----:B------:R-:W-:Y:S01]  /*8890*/  IMAD.MOV.U32 R15, RZ, RZ, RZ ;  /* 0x000000ffff0f7224 */ /* 0x000fe200078e00ff */
[----:B------:R-:W-:Y:S01]  /*88a0*/  UMOV UR15, 0x55 ;  /* 0x00000055000f7882 */ /* 0x000fe20000000000 */
[----:B------:R-:W-:-:S02]  /*88b0*/  UIADD3 UR4, UR4, -0x1, URZ ;  /* 0xffffffff04047890 */ /* 0x000fc4000fffe03f */
[----:B------:R-:W-:Y:S01]  /*88c0*/  USHF.L.U32 UR5, UR16, UR5, URZ ;  /* 0x0000000510057299 */ /* 0x000fe2000800063f */
[----:B------:R-:W-:Y:S01]  /*88d0*/  ULDC.64 UR28, c[0x0][0x198] ;  /* 0x00006600001c7ab9 */ /* 0x000fe20000000a00 */
[----:B0-----:R-:W-:-:S05]  /*88e0*/  VIADD R5, R5, 0x3f ;  /* 0x0000003f05057836 */ /* 0x001fca0000000000 */
[----:B------:R-:W-:Y:S01]  /*88f0*/  SHF.R.S32.HI R8, RZ, 0x1f, R5 ;  /* 0x0000001fff087819 */ /* 0x000fe20000011405 */
[----:B-1----:R-:W-:-:S03]  /*8900*/  ULOP3.LUT UR10, UR8, 0x1, URZ, 0xc0, !UPT ;  /* 0x00000001080a7892 */ /* 0x002fc6000f8ec03f */
[----:B------:R-:W-:Y:S01]  /*8910*/  LEA.HI R8, R8, R5, RZ, 0x6 ;  /* 0x0000000508087211 */ /* 0x000fe200078f30ff */
[----:B------:R-:W-:Y:S02]  /*8920*/  USHF.R.U32.HI UR27, URZ, 0x1, UR8 ;  /* 0x000000013f1b7899 */ /* 0x000fe40008011608 */
[----:B------:R-:W-:Y:S01]  /*8930*/  USHF.L.U32 UR6, UR8, 0x5, URZ ;  /* 0x0000000508067899 */ /* 0x000fe2000800063f */
[----:B------:R-:W-:Y:S01]  /*8940*/  SHF.R.S32.HI R10, RZ, 0x6, R8 ;  /* 0x00000006ff0a7819 */ /* 0x000fe20000011408 */
[----:B------:R-:W-:Y:S02]  /*8950*/  USHF.L.U32 UR7, UR8, 0xb, URZ ;  /* 0x0000000b08077899 */ /* 0x000fe4000800063f */
[----:B------:R-:W-:Y:S02]  /*8960*/  ULOP3.LUT UR8, UR8, 0xfffffffe, URZ, 0xc0, !UPT ;  /* 0xfffffffe08087892 */ /* 0x000fe4000f8ec03f */
[----:B------:R-:W-:Y:S01]  /*8970*/  UISETP.GT.U32.AND UP0, UPT, UR10, 0xffff, UPT ;  /* 0x0000ffff0a00788c */ /* 0x000fe2000bf04070 */
[----:B------:R-:W-:Y:S01]  /*8980*/  VIADD R5, R10, 0x1 ;  /* 0x000000010a057836 */ /* 0x000fe20000000000 */
[----:B------:R-:W-:-:S02]  /*8990*/  USHF.L.U32 UR14, UR16, UR8, URZ ;  /* 0x00000008100e7299 */ /* 0x000fc4000800063f */
[----:B------:R-:W-:Y:S02]  /*89a0*/  ULOP3.LUT UR11, UR8, 0x1, URZ, 0xfc, !UPT ;  /* 0x00000001080b7892 */ /* 0x000fe4000f8efc3f */
[----:B------:R-:W-:Y:S02]  /*89b0*/  UIMAD.WIDE.U32 UR8, UR9, UR12, URZ ;  /* 0x0000000c090872a5 */ /* 0x000fe4000f8e003f */
[----:B------:R-:W-:Y:S01]  /*89c0*/  USEL UR10, UR10, 0xffff, !UP0 ;  /* 0x0000ffff0a0a7887 */ /* 0x000fe2000c000000 */
[----:B------:R-:W-:Y:S01]  /*89d0*/  ULDC UR12, c[0x0][0x14] ;  /* 0x00000500000c7ab9 */ /* 0x000fe20000000800 */
[----:B------:R-:W-:Y:S02]  /*89e0*/  USHF.L.U32 UR11, UR16, UR11, URZ ;  /* 0x0000000b100b7299 */ /* 0x000fe4000800063f */
[----:B------:R-:W-:Y:S02]  /*89f0*/  UIMAD.WIDE.U32 UR24, UR8, UR12, URZ ;  /* 0x0000000c081872a5 */ /* 0x000fe4000f8e003f */
[----:B------:R-:W-:-:S02]  /*8a00*/  UIMAD UR21, UR9, UR12, URZ ;  /* 0x0000000c091572a4 */ /* 0x000fc4000f8e023f */
[----:B------:R-:W-:Y:S02]  /*8a10*/  ULOP3.LUT UR10, UR10, 0xffff, URZ, 0xc0, !UPT ;  /* 0x0000ffff0a0a7892 */ /* 0x000fe4000f8ec03f */
[----:B------:R-:W-:Y:S02]  /*8a20*/  ULOP3.LUT UR6, UR6, 0x20, URZ, 0xc0, !UPT ;  /* 0x0000002006067892 */ /* 0x000fe4000f8ec03f */
[----:B------:R-:W-:Y:S02]  /*8a30*/  ULOP3.LUT UR7, UR7, 0x800, URZ, 0xc0, !UPT ;  /* 0x0000080007077892 */ /* 0x000fe4000f8ec03f */
[----:B------:R-:W-:Y:S02]  /*8a40*/  ULOP3.LUT UR14, UR14, UR11, URZ, 0xfc, !UPT ;  /* 0x0000000b0e0e7292 */ /* 0x000fe4000f8efc3f */
[----:B------:R-:W-:Y:S02]  /*8a50*/  UIADD3 UR21, UR25, UR21, URZ ;  /* 0x0000001519157290 */ /* 0x000fe4000fffe03f */
[----:B------:R-:W-:-:S12]  /*8a60*/  USHF.L.U32 UR15, UR15, UR10, URZ ;  /* 0x0000000a0f0f7299 */ /* 0x000fd8000800063f */
.L_x_187:
[----:B------:R-:W-:-:S03]  /*8a70*/  UMOV UR8, 0xffffffff ;  /* 0xffffffff00087882 */ /* 0x000fc60000000000 */
[----:B------:R-:W-:Y:S05]  /*8a80*/  BRA.DIV UR8, `(.L_x_177) ;  /* 0x0000001208a87947 */ /* 0x000fea000b800000 */
[----:B------:R-:W-:-:S13]  /*8a90*/  ELECT P0, URZ, PT ;  /* 0x00000000003f782f */ /* 0x000fda0003800000 */
.L_x_205:
[----:B------:R-:W0:Y:S01]  /*8aa0*/  LDC R7, c[0x0][0x28c] ;  /* 0x0000a300ff077b82 */ /* 0x000e220000000800 */
[----:B------:R-:W-:Y:S01]  /*8ab0*/  BSSY B1, `(.L_x_178) ;  /* 0x000003b000017945 */ /* 0x000fe20003800000 */
[----:B0-----:R-:W-:-:S13]  /*8ac0*/  ISETP.LT.OR P0, PT, R7, 0x1, !P0 ;  /* 0x000000010700780c */ /* 0x001fda0004701670 */
[----:B------:R-:W-:Y:S05]  /*8ad0*/  @P0 BRA `(.L_x_179) ;  /* 0x0000000000e00947 */ /* 0x000fea0003800000 */
[----:B------:R-:W-:Y:S01]  /*8ae0*/  LEA R9, R6, UR27, 0x2 ;  /* 0x0000001b06097c11 */ /* 0x000fe2000f8e10ff */
[----:B------:R-:W-:Y:S01]  /*8af0*/  IMAD.MOV.U32 R21, RZ, RZ, RZ ;  /* 0x000000ffff157224 */ /* 0x000fe200078e00ff */
[----:B------:R-:W-:Y:S01]  /*8b00*/  LEA R17, R17, UR6, 0x6 ;  /* 0x0000000611117c11 */ /* 0x000fe2000f8e30ff */
[----:B------:R-:W-:Y:S02]  /*8b10*/  IMAD.MOV.U32 R6, RZ, RZ, R5 ;  /* 0x000000ffff067224 */ /* 0x000fe400078e0005 */
[----:B------:R-:W-:Y:S02]  /*8b20*/  IMAD.MOV.U32 R7, RZ, RZ, R11 ;  /* 0x000000ffff077224 */ /* 0x000fe400078e000b */
[----:B------:R-:W-:Y:S02]  /*8b30*/  IMAD.MOV.U32 R8, RZ, RZ, R15 ;  /* 0x000000ffff087224 */ /* 0x000fe400078e000f */
[----:B------:R-:W-:-:S07]  /*8b40*/  IMAD.SHL.U32 R18, R9, 0x40, RZ ;  /* 0x0000004009127824 */ /* 0x000fce00078e00ff */
.L_x_182:
[----:B------:R-:W0:Y:S01]  /*8b50*/  S2R R12, SR_CgaCtaId ;  /* 0x00000000000c7919 */ /* 0x000e220000008800 */
[----:B------:R-:W-:Y:S02]  /*8b60*/  MOV R9, 0x400 ;  /* 0x0000040000097802 */ /* 0x000fe40000000f00 */
[----:B------:R-:W-:Y:S02]  /*8b70*/  LOP3.LUT P1, RZ, R0, 0x7f, RZ, 0xc0, !PT ;  /* 0x0000007f00ff7812 */ /* 0x000fe4000782c0ff */
[----:B0-----:R-:W-:Y:S02]  /*8b80*/  LEA R19, R12, R9, 0x18 ;  /* 0x000000090c137211 */ /* 0x001fe400078ec0ff */
[----:B------:R-:W-:-:S09]  /*8b90*/  SHF.L.U32 R9, R7, 0x1f, RZ ;  /* 0x0000001f07097819 */ /* 0x000fd200000006ff */
[----:B------:R-:W0:Y:S01]  /*8ba0*/  @!P1 LDC R12, c[0x0][0x500] ;  /* 0x00014000ff0c9b82 */ /* 0x000e220000000800 */
[----:B------:R-:W-:-:S04]  /*8bb0*/  IMAD R20, R8, 0x8, R19 ;  /* 0x0000000808147824 */ /* 0x000fc800078e0213 */
[----:B------:R-:W1:Y:S02]  /*8bc0*/  SYNCS.PHASECHK.TRANS64.TRYWAIT P0, [R20+URZ+0x58], R9 ;  /* 0x00005809140075a7 */ /* 0x000e64000800017f */
[----:B-1----:R-:W-:Y:S05]  /*8bd0*/  @!P0 BRA `(.L_x_180) ;  /* 0x0000001000748947 */ /* 0x002fea0003800000 */
.L_x_206:
[----:B-1----:R-:W-:Y:S01]  /*8be0*/  PRMT R9, R14, 0x9910, RZ ;  /* 0x000099100e097816 */ /* 0x002fe200000000ff */
[----:B0-----:R0:W-:Y:S03]  /*8bf0*/  @!P1 SYNCS.ARRIVE.TRANS64 RZ, [R20+URZ], R12 ;  /* 0x0000000c14ff99a7 */ /* 0x0011e6000800003f */
[----:B------:R-:W-:-:S13]  /*8c00*/  ISETP.NE.AND P0, PT, R9, 0x2, PT ;  /* 0x000000020900780c */ /* 0x000fda0003f05270 */
[----:B0-----:R-:W-:Y:S05]  /*8c10*/  @P0 BRA `(.L_x_181) ;  /* 0x0000000000040947 */ /* 0x001fea0003800000 */
[----:B------:R-:W-:Y:S01]  /*8c20*/  BPT.TRAP 0x1 ;  /* 0x000000040000795c */ /* 0x000fe20000300000 */
.L_x_181:
[----:B------:R-:W-:Y:S01]  /*8c30*/  LEA R9, R8, UR27, 0x2 ;  /* 0x0000001b08097c11 */ /* 0x000fe2000f8e10ff */
[----:B------:R-:W-:Y:S01]  /*8c40*/  VIADD R6, R6, 0xffffffff ;  /* 0xffffffff06067836 */ /* 0x000fe20000000000 */
[----:B------:R-:W-:Y:S01]  /*8c50*/  R2UR UR11, R8 ;  /* 0x00000000080b72ca */ /* 0x000fe200000e0000 */
[----:B------:R-:W-:Y:S01]  /*8c60*/  UIADD3 UR16, UP0, UR28, 0xf0, URZ ;  /* 0x000000f01c107890 */ /* 0x000fe2000ff1e03f */
[----:B------:R-:W-:Y:S01]  /*8c70*/  R2UR UR22, R19 ;  /* 0x00000000131672ca */ /* 0x000fe200000e0000 */
[----:B------:R-:W-:Y:S01]  /*8c80*/  IMAD.U32 R9, R9, 0x1000, R19 ;  /* 0x0000100009097824 */ /* 0x000fe200078e0013 */
[----:B------:R-:W-:Y:S01]  /*8c90*/  R2UR UR23, R18 ;  /* 0x00000000121772ca */ /* 0x000fe200000e0000 */
[----:B------:R-:W-:Y:S01]  /*8ca0*/  UIADD3 UR32, UP1, UR28, 0x1f0, URZ ;  /* 0x000001f01c207890 */ /* 0x000fe2000ff3e03f */
[----:B------:R-:W-:Y:S01]  /*8cb0*/  R2UR UR9, R20 ;  /* 0x00000000140972ca */ /* 0x000fe200000e0000 */
[----:B------:R-:W-:Y:S01]  /*8cc0*/  UIADD3.X UR17, URZ, UR29, URZ, UP0, !UPT ;  /* 0x0000001d3f117290 */ /* 0x000fe200087fe43f */
[----:B------:R-:W-:Y:S01]  /*8cd0*/  R2UR UR8, R9 ;  /* 0x00000000090872ca */ /* 0x000fe200000e0000 */
[----:B------:R-:W-:Y:S01]  /*8ce0*/  UPRMT UR20, URZ, 0x5410, UR15 ;  /* 0x000054103f147896 */ /* 0x000fe2000800000f */
[----:B------:R-:W-:Y:S01]  /*8cf0*/  R2UR UR10, R21 ;  /* 0x00000000150a72ca */ /* 0x000fe200000e0000 */
[----:B------:R-:W-:Y:S01]  /*8d00*/  VIADD R8, R8, 0x1 ;  /* 0x0000000108087836 */ /* 0x000fe20000000000 */
[----:B------:R-:W-:Y:S01]  /*8d10*/  R2UR UR12, R16 ;  /* 0x00000000100c72ca */ /* 0x000fe200000e0000 */
[----:B------:R-:W-:Y:S01]  /*8d20*/  ULEA UR11, UR11, UR7, 0xc ;  /* 0x000000070b0b7291 */ /* 0x000fe2000f8e603f */
[----:B------:R-:W-:Y:S01]  /*8d30*/  R2UR UR26, R17 ;  /* 0x00000000111a72ca */ /* 0x000fe200000e0000 */
[----:B------:R-:W-:Y:S01]  /*8d40*/  UPRMT UR30, URZ, 0x5410, UR14 ;  /* 0x000054103f1e7896 */ /* 0x000fe2000800000e */
[----:B------:R-:W-:Y:S01]  /*8d50*/  ISETP.GT.AND P1, PT, R6, 0x1, PT ;  /* 0x000000010600780c */ /* 0x000fe20003f24270 */
[----:B------:R-:W-:Y:S01]  /*8d60*/  UIADD3 UR22, UR22, 0x2c180, UR11 ;  /* 0x0002c18016167890 */ /* 0x000fe2000fffe00b */
[----:B------:R-:W-:Y:S01]  /*8d70*/  ISETP.NE.AND P0, PT, R8, 0xb, PT ;  /* 0x0000000b0800780c */ /* 0x000fe20003f05270 */
[----:B------:R-:W-:Y:S01]  /*8d80*/  UIADD3.X UR33, URZ, UR29, URZ, UP1, !UPT ;  /* 0x0000001d3f217290 */ /* 0x000fe20008ffe43f */
[----:B------:R-:W-:Y:S01]  /*8d90*/  VIADD R21, R21, 0x40 ;  /* 0x0000004015157836 */ /* 0x000fe20000000000 */
[----:B------:R-:W-:Y:S01]  /*8da0*/  UIADD3 UR8, UR8, 0x180, URZ ;  /* 0x0000018008087890 */ /* 0x000fe2000fffe03f */
[----:B------:R-:W-:Y:S01]  /*8db0*/  SEL R12, RZ, 0x1, P0 ;  /* 0x00000001ff0c7807 */ /* 0x000fe20000000000 */
[----:B------:R-:W-:Y:S01]  /*8dc0*/  UMOV UR18, 0x0 ;  /* 0x0000000000127882 */ /* 0x000fe20000000000 */
[----:B------:R-:W-:Y:S01]  /*8dd0*/  UMOV UR19, 0x10000000 ;  /* 0x1000000000137882 */ /* 0x000fe20000000000 */
[----:B------:R-:W-:Y:S01]  /*8de0*/  UMOV UR11, UR23 ;  /* 0x00000017000b7c82 */ /* 0x000fe20008000000 */
[----:B------:R-:W-:-:S02]  /*8df0*/  LOP3.LUT R7, R7, R12, RZ, 0x3c, !PT ;  /* 0x0000000c07077212 */ /* 0x000fc400078e3cff */
[----:B------:R-:W-:Y:S02]  /*8e00*/  SEL R8, R8, RZ, P0 ;  /* 0x000000ff08087207 */ /* 0x000fe40000000000 */
[----:B------:R0:W-:Y:S02]  /*8e10*/  UTMALDG.3D.MULTICAST [UR8], [UR16], UR20, desc[UR18] ;  /* 0x00001208100073b4 */ /* 0x0001e40008011814 */
[----:B0-----:R-:W-:Y:S01]  /*8e20*/  UMOV UR8, UR22 ;  /* 0x0000001600087c82 */ /* 0x001fe20008000000 */
[----:B------:R-:W-:Y:S02]  /*8e30*/  UMOV UR11, UR26 ;  /* 0x0000001a000b7c82 */ /* 0x000fe40008000000 */
[----:B------:R0:W-:Y:S02]  /*8e40*/  UTMALDG.3D.MULTICAST [UR8], [UR32], UR30, desc[UR18] ;  /* 0x00001208200073b4 */ /* 0x0001e4000801181e */
[----:B0-----:R-:W-:Y:S05]  /*8e50*/  @P1 BRA `(.L_x_182) ;  /* 0xfffffffc003c1947 */ /* 0x001fea000383ffff */
.L_x_179:
[----:B------:R-:W-:Y:S05]  /*8e60*/  BSYNC B1 ;  /* 0x0000000000017941 */ /* 0x000fea0003800000 */
.L_x_178:
[----:B------:R-:W-:Y:S01]  /*8e70*/  LOP3.LUT P1, RZ, R13, 0xff, RZ, 0xc0, !PT ;  /* 0x000000ff0dff7812 */ /* 0x000fe2000782c0ff */
[C---:B------:R-:W-:Y:S01]  /*8e80*/  IMAD.IADD R15, R10.reuse, 0x1, R15 ;  /* 0x000000010a0f7824 */ /* 0x040fe200078e020f */
[----:B------:R-:W-:Y:S01]  /*8e90*/  ULDC.64 UR8, c[0x0][0x650] ;  /* 0x0001940000087ab9 */ /* 0x000fe20000000a00 */
[C---:B------:R-:W-:Y:S01]  /*8ea0*/  ISETP.GE.U32.AND P2, PT, R10.reuse, 0xb, PT ;  /* 0x0000000b0a00780c */ /* 0x040fe20003f46070 */
[----:B------:R-:W-:Y:S01]  /*8eb0*/  BSSY B1, `(.L_x_183) ;  /* 0x0000069000017945 */ /* 0x000fe20003800000 */
[----:B------:R-:W-:Y:S01]  /*8ec0*/  IMAD.MOV.U32 R17, RZ, RZ, -0x1 ;  /* 0xffffffffff117424 */ /* 0x000fe200078e00ff */
[----:B------:R-:W-:Y:S01]  /*8ed0*/  ISETP.GT.U32.AND P0, PT, R15, 0xa, PT ;  /* 0x0000000a0f00780c */ /* 0x000fe20003f04070 */
[----:B------:R-:W-:Y:S01]  /*8ee0*/  IMAD.MOV.U32 R16, RZ, RZ, -0x1 ;  /* 0xffffffffff107424 */ /* 0x000fe200078e00ff */
[----:B------:R-:W-:Y:S02]  /*8ef0*/  PRMT R13, RZ, 0x7610, R13 ;  /* 0x00007610ff0d7816 */ /* 0x000fe4000000000d */
[----:B------:R-:W-:-:S03]  /*8f00*/  ISETP.LT.U32.AND P0, PT, R10, 0xb, P0 ;  /* 0x0000000b0a00780c */ /* 0x000fc60000701070 */
[----:B------:R-:W0:Y:S01]  /*8f10*/  @P1 S2R R7, SR_CgaCtaId ;  /* 0x0000000000071919 */ /* 0x000e220000008800 */
[----:B------:R-:W-:-:S04]  /*8f20*/  @P1 MOV R6, 0x400 ;  /* 0x0000040000061802 */ /* 0x000fc80000000f00 */
[----:B0-----:R-:W-:Y:S01]  /*8f30*/  @P1 LEA R8, R7, R6, 0x18 ;  /* 0x0000000607081211 */ /* 0x001fe200078ec0ff */
[----:B------:R-:W-:Y:S01]  /*8f40*/  IMAD.WIDE.U32 R6, R15, -0x45d1745d, RZ ;  /* 0xba2e8ba30f067825 */ /* 0x000fe200078e00ff */
[----:B------:R-:W-:Y:S02]  /*8f50*/  SEL R6, RZ, 0x1, !P0 ;  /* 0x00000001ff067807 */ /* 0x000fe40004000000 */
[----:B------:R0:W-:Y:S01]  /*8f60*/  @P1 SYNCS.ARRIVE.TRANS64.A1T0 RZ, [R8+URZ+0xc8], RZ ;  /* 0x0000c8ff08ff19a7 */ /* 0x0001e2000810003f */
[----:B------:R-:W-:Y:S02]  /*8f70*/  IADD3 R2, P1, R2, UR24, RZ ;  /* 0x0000001802027c10 */ /* 0x000fe4000ff3e0ff */
[----:B------:R-:W-:Y:S01]  /*8f80*/  LOP3.LUT R11, R11, R6, RZ, 0x3c, !PT ;  /* 0x000000060b0b7212 */ /* 0x000fe200078e3cff */
[----:B------:R-:W-:Y:S01]  /*8f90*/  IMAD.MOV.U32 R6, RZ, RZ, -0x1 ;  /* 0xffffffffff067424 */ /* 0x000fe200078e00ff */
[----:B------:R-:W-:Y:S02]  /*8fa0*/  IADD3.X R3, R3, UR21, RZ, P1, !PT ;  /* 0x0000001503037c10 */ /* 0x000fe40008ffe4ff */
[----:B------:R-:W-:-:S02]  /*8fb0*/  ISETP.GE.U32.AND P0, PT, R2, UR8, PT ;  /* 0x0000000802007c0c */ /* 0x000fc4000bf06070 */
[----:B0-----:R-:W-:Y:S02]  /*8fc0*/  SHF.R.U32.HI R8, RZ, 0x3, R7 ;  /* 0x00000003ff087819 */ /* 0x001fe40000011607 */
[----:B------:R-:W-:Y:S02]  /*8fd0*/  ISETP.GE.U32.AND.EX P0, PT, R3, UR9, PT, P0 ;  /* 0x0000000903007c0c */ /* 0x000fe4000bf06100 */
[----:B------:R-:W-:Y:S01]  /*8fe0*/  @P2 LOP3.LUT R11, R11, 0x1, R8, 0x78, !PT ;  /* 0x000000010b0b2812 */ /* 0x000fe200078e7808 */
[----:B------:R-:W-:Y:S01]  /*8ff0*/  IMAD R15, R8, -0xb, R15 ;  /* 0xfffffff5080f7824 */ /* 0x000fe200078e020f */
[----:B------:R-:W-:-:S09]  /*9000*/  PRMT R7, RZ, 0x7610, R7 ;  /* 0x00007610ff077816 */ /* 0x000fd20000000007 */
[----:B------:R-:W-:Y:S05]  /*9010*/  @P0 BRA `(.L_x_184) ;  /* 0x0000000400480947 */ /* 0x000fea0003800000 */
[----:B------:R-:W0:Y:S01]  /*9020*/  S2R R17, SR_CTAID.X ;  /* 0x0000000000117919 */ /* 0x000e220000002500 */
[----:B------:R-:W-:Y:S01]  /*9030*/  ULDC.64 UR8, c[0x0][0x628] ;  /* 0x00018a0000087ab9 */ /* 0x000fe20000000a00 */
[----:B------:R-:W1:Y:S01]  /*9040*/  LDC R18, c[0x0][0x144] ;  /* 0x00005100ff127b82 */ /* 0x000e620000000800 */
[----:B------:R-:W-:Y:S01]  /*9050*/  ISETP.NE.U32.AND P0, PT, RZ, UR8, PT ;  /* 0x00000008ff007c0c */ /* 0x000fe2000bf05070 */
[----:B------:R-:W2:Y:S01]  /*9060*/  S2R R12, SR_CTAID.Y ;  /* 0x00000000000c7919 */ /* 0x000ea20000002600 */
[----:B------:R-:W-:Y:S01]  /*9070*/  ULDC UR10, c[0x0][0x150] ;  /* 0x00005400000a7ab9 */ /* 0x000fe20000000800 */
[----:B------:R-:W-:Y:S01]  /*9080*/  ULDC UR11, c[0x0][0x630] ;  /* 0x00018c00000b7ab9 */ /* 0x000fe20000000800 */
[----:B------:R-:W-:Y:S01]  /*9090*/  ISETP.NE.AND.EX P0, PT, RZ, UR9, PT, P0 ;  /* 0x00000009ff007c0c */ /* 0x000fe2000bf05300 */
[----:B------:R-:W-:Y:S01]  /*90a0*/  IMAD.MOV.U32 R6, RZ, RZ, R2 ;  /* 0x000000ffff067224 */ /* 0x000fe200078e0002 */
[----:B0-----:R-:W-:-:S05]  /*90b0*/  I2FP.F32.U32 R7, R17 ;  /* 0x0000001100077245 */ /* 0x001fca0000201000 */
[----:B------:R-:W-:Y:S01]  /*90c0*/  FMUL R20, R7, UR10 ;  /* 0x0000000a07147c20 */ /* 0x000fe20008400000 */
[----:B------:R-:W-:-:S05]  /*90d0*/  IMAD.MOV.U32 R7, RZ, RZ, R3 ;  /* 0x000000ffff077224 */ /* 0x000fca00078e0003 */
[----:B--2---:R-:W-:Y:S05]  /*90e0*/  @!P0 BRA `(.L_x_185) ;  /* 0x0000000000288947 */ /* 0x004fea0003800000 */
[----:B------:R-:W-:Y:S02]  /*90f0*/  ULDC UR10, c[0x0][0x634] ;  /* 0x00018d00000a7ab9 */ /* 0x000fe40000000800 */
[----:B------:R-:W-:-:S05]  /*9100*/  IADD3 R7, P0, R2, UR10, RZ ;  /* 0x0000000a02077c10 */ /* 0x000fca000ff1e0ff */
[----:B------:R-:W-:-:S04]  /*9110*/  IMAD.X R19, RZ, RZ, R3, P0 ;  /* 0x000000ffff137224 */ /* 0x000fc800000e0603 */
[----:B------:R-:W-:-:S04]  /*9120*/  IMAD.WIDE.U32 R8, R19, UR8, RZ ;  /* 0x0000000813087c25 */ /* 0x000fc8000f8e00ff */
[----:B------:R-:W-:-:S04]  /*9130*/  IMAD.WIDE.U32 R8, P0, R7, UR9, R8 ;  /* 0x0000000907087c25 */ /* 0x000fc8000f800008 */
[----:B------:R-:W-:-:S04]  /*9140*/  IMAD.WIDE.U32 R6, R7, UR8, RZ ;  /* 0x0000000807067c25 */ /* 0x000fc8000f8e00ff */
[----:B------:R-:W-:Y:S01]  /*9150*/  IMAD.MOV.U32 R6, RZ, RZ, R9 ;  /* 0x000000ffff067224 */ /* 0x000fe200078e0009 */
[----:B------:R-:W-:Y:S01]  /*9160*/  IADD3 RZ, P1, R7, R8, RZ ;  /* 0x0000000807ff7210 */ /* 0x000fe20007f3e0ff */
[----:B------:R-:W-:-:S04]  /*9170*/  IMAD.X R7, RZ, RZ, RZ, P0 ;  /* 0x000000ffff077224 */ /* 0x000fc800000e06ff */
[----:B------:R-:W-:-:S08]  /*9180*/  IMAD.WIDE.U32.X R6, R19, UR9, R6, P1 ;  /* 0x0000000913067c25 */ /* 0x000fd000088e0406 */
.L_x_185:
[--C-:B------:R-:W-:Y:S01]  /*9190*/  SHF.R.U64 R16, R6, UR11, R7.reuse ;  /* 0x0000000b06107c19 */ /* 0x100fe20008001207 */
[----:B------:R-:W0:Y:S01]  /*91a0*/  F2I.U32.TRUNC.NTZ R20, R20 ;  /* 0x0000001400147305 */ /* 0x000e22000020f000 */
[----:B------:R-:W-:Y:S01]  /*91b0*/  SHF.R.U32.HI R6, RZ, UR11, R7 ;  /* 0x0000000bff067c19 */ /* 0x000fe20008011607 */
[----:B------:R-:W-:Y:S01]  /*91c0*/  ULDC.64 UR8, c[0x0][0x620] ;  /* 0x0001880000087ab9 */ /* 0x000fe20000000a00 */
[----:B------:R-:W-:Y:S01]  /*91d0*/  IADD3 R9, P0, RZ, -R16, RZ ;  /* 0x80000010ff097210 */ /* 0x000fe20007f1e0ff */
[----:B------:R-:W-:Y:S01]  /*91e0*/  ULDC.64 UR10, c[0x0][0x640] ;  /* 0x00019000000a7ab9 */ /* 0x000fe20000000a00 */
[----:B------:R-:W2:Y:S03]  /*91f0*/  LDC R21, c[0x0][0x148] ;  /* 0x00005200ff157b82 */ /* 0x000ea60000000800 */
[----:B------:R-:W-:Y:S01]  /*9200*/  IMAD.X R6, RZ, RZ, ~R6, P0 ;  /* 0x000000ffff067224 */ /* 0x000fe200000e0e06 */
[----:B------:R-:W-:-:S03]  /*9210*/  ISETP.NE.U32.AND P0, PT, RZ, UR10, PT ;  /* 0x0000000aff007c0c */ /* 0x000fc6000bf05070 */
[----:B------:R-:W-:Y:S01]  /*9220*/  IMAD R8, R6, UR8, RZ ;  /* 0x0000000806087c24 */ /* 0x000fe2000f8e02ff */
[----:B------:R-:W-:Y:S01]  /*9230*/  ISETP.NE.AND.EX P0, PT, RZ, UR11, PT, P0 ;  /* 0x0000000bff007c0c */ /* 0x000fe2000bf05300 */
[----:B------:R-:W-:Y:S01]  /*9240*/  IMAD.WIDE.U32 R6, R9, UR8, R2 ;  /* 0x0000000809067c25 */ /* 0x000fe2000f8e0002 */
[----:B------:R-:W-:-:S03]  /*9250*/  ULDC UR8, c[0x0][0x618] ;  /* 0x0001860000087ab9 */ /* 0x000fc60000000800 */
[----:B------:R-:W-:Y:S01]  /*9260*/  IMAD R9, R9, UR9, R8 ;  /* 0x0000000909097c24 */ /* 0x000fe2000f8e0208 */
[----:B------:R-:W-:Y:S01]  /*9270*/  ULDC UR9, c[0x0][0x154] ;  /* 0x0000550000097ab9 */ /* 0x000fe20000000800 */
[----:B0-----:R-:W-:Y:S02]  /*9280*/  IMAD.MOV R8, RZ, RZ, -R20 ;  /* 0x000000ffff087224 */ /* 0x001fe400078e0a14 */
[----:B------:R-:W-:Y:S02]  /*9290*/  IMAD.IADD R7, R7, 0x1, R9 ;  /* 0x0000000107077824 */ /* 0x000fe400078e0209 */
[----:B-1----:R-:W-:Y:S01]  /*92a0*/  IMAD R17, R18, R8, R17 ;  /* 0x0000000812117224 */ /* 0x002fe200078e0211 */
[----:B------:R-:W-:Y:S02]  /*92b0*/  I2FP.F32.U32 R8, R12 ;  /* 0x0000000c00087245 */ /* 0x000fe40000201000 */
[--C-:B------:R-:W-:Y:S02]  /*92c0*/  SHF.R.U64 R18, R6, UR8, R7.reuse ;  /* 0x0000000806127c19 */ /* 0x100fe40008001207 */
[----:B------:R-:W-:Y:S01]  /*92d0*/  SHF.R.U32.HI R7, RZ, UR8, R7 ;  /* 0x00000008ff077c19 */ /* 0x000fe20008011607 */
[----:B------:R-:W-:Y:S01]  /*92e0*/  FMUL R8, R8, UR9 ;  /* 0x0000000908087c20 */ /* 0x000fe20008400000 */
[----:B------:R-:W-:-:S02]  /*92f0*/  ULDC UR8, c[0x0][0x608] ;  /* 0x0001820000087ab9 */ /* 0x000fc40000000800 */
[--C-:B------:R-:W-:Y:S01]  /*9300*/  SHF.R.U64 R20, R18, UR8, R7.reuse ;  /* 0x0000000812147c19 */ /* 0x100fe20008001207 */
[----:B------:R0:W1:Y:S01]  /*9310*/  F2I.U32.TRUNC.NTZ R22, R8 ;  /* 0x0000000800167305 */ /* 0x000062000020f000 */
[----:B------:R-:W-:Y:S01]  /*9320*/  SHF.R.U32.HI R7, RZ, UR8, R7 ;  /* 0x00000008ff077c19 */ /* 0x000fe20008011607 */
[----:B------:R-:W-:-:S03]  /*9330*/  ULDC UR8, c[0x0][0x658] ;  /* 0x0001960000087ab9 */ /* 0x000fc60000000800 */
[--C-:B------:R-:W-:Y:S02]  /*9340*/  SHF.R.U64 R19, R20, UR8, R7.reuse ;  /* 0x0000000814137c19 */ /* 0x100fe40008001207 */
[----:B------:R-:W-:-:S03]  /*9350*/  SHF.R.U32.HI R23, RZ, UR8, R7 ;  /* 0x00000008ff177c19 */ /* 0x000fc60008011607 */
[----:B------:R-:W-:Y:S02]  /*9360*/  IMAD.MOV.U32 R6, RZ, RZ, R19 ;  /* 0x000000ffff067224 */ /* 0x000fe400078e0013 */
[----:B------:R-:W-:Y:S01]  /*9370*/  IMAD.MOV.U32 R7, RZ, RZ, R23 ;  /* 0x000000ffff077224 */ /* 0x000fe200078e0017 */
[----:B0-----:R-:W-:Y:S06]  /*9380*/  @!P0 BRA `(.L_x_186) ;  /* 0x0000000000288947 */ /* 0x001fec0003800000 */
        /* <DEDUP_REMOVED lines=10> */
.L_x_186:
[----:B------:R-:W-:Y:S01]  /*9430*/  ULDC UR8, c[0x0][0x648] ;  /* 0x0001920000087ab9 */ /* 0x000fe20000000800 */
[----:B-1----:R-:W-:Y:S01]  /*9440*/  IMAD.MOV R22, RZ, RZ, -R22 ;  /* 0x000000ffff167224 */ /* 0x002fe200078e0a16 */
[----:B------:R-:W-:Y:S01]  /*9450*/  SHF.R.U64 R7, R6, UR8, R7 ;  /* 0x0000000806077c19 */ /* 0x000fe20008001207 */
[----:B------:R-:W-:Y:S01]  /*9460*/  ULDC UR8, c[0x0][0x638] ;  /* 0x00018e0000087ab9 */ /* 0x000fe20000000800 */
[----:B------:R-:W-:Y:S01]  /*9470*/  LOP3.LUT R6, R20, UR13, RZ, 0xc0, !PT ;  /* 0x0000000d14067c12 */ /* 0x000fe2000f8ec0ff */
[----:B--2---:R-:W-:Y:S01]  /*9480*/  @P3 IMAD R17, R21, R22, R12 ;  /* 0x0000001615113224 */ /* 0x004fe200078e020c */
[----:B------:R-:W-:Y:S01]  /*9490*/  LOP3.LUT R18, R18, UR4, RZ, 0xc0, !PT ;  /* 0x0000000412127c12 */ /* 0x000fe2000f8ec0ff */
[----:B------:R-:W-:Y:S01]  /*94a0*/  IMAD.MOV R8, RZ, RZ, -R7 ;  /* 0x000000ffff087224 */ /* 0x000fe200078e0a07 */
[----:B------:R-:W-:Y:S01]  /*94b0*/  ULDC UR9, c[0x0][0x610] ;  /* 0x0001840000097ab9 */ /* 0x000fe20000000800 */
[----:B------:R-:W-:Y:S02]  /*94c0*/  IMAD R6, R7, UR5, R6 ;  /* 0x0000000507067c24 */ /* 0x000fe4000f8e0206 */
[----:B------:R-:W-:Y:S01]  /*94d0*/  IMAD R19, R8, UR8, R19 ;  /* 0x0000000808137c24 */ /* 0x000fe2000f8e0213 */
[----:B------:R-:W-:Y:S01]  /*94e0*/  ULDC UR8, c[0x0][0x600] ;  /* 0x0001800000087ab9 */ /* 0x000fe20000000800 */
[----:B------:R-:W-:-:S02]  /*94f0*/  IMAD R6, R6, UR9, R17 ;  /* 0x0000000906067c24 */ /* 0x000fc4000f8e0211 */
[----:B------:R-:W-:Y:S02]  /*9500*/  IMAD R19, R19, UR8, R18 ;  /* 0x0000000813137c24 */ /* 0x000fe4000f8e0212 */
[----:B------:R-:W-:-:S03]  /*9510*/  IMAD.MOV.U32 R7, RZ, RZ, 0x1 ;  /* 0x00000001ff077424 */ /* 0x000fc600078e00ff */
[----:B------:R-:W-:Y:S02]  /*9520*/  SEL R17, R19, R6, !P3 ;  /* 0x0000000613117207 */ /* 0x000fe40005800000 */
[----:B------:R-:W-:-:S07]  /*9530*/  SEL R6, R6, R19, !P3 ;  /* 0x0000001306067207 */ /* 0x000fce0005800000 */
.L_x_184:
[----:B------:R-:W-:Y:S05]  /*9540*/  BSYNC B1 ;  /* 0x0000000000017941 */ /* 0x000fea0003800000 */
.L_x_183:
[----:B------:R-:W-:-:S13]  /*9550*/  LOP3.LUT P0, RZ, R7, 0xff, RZ, 0xc0, !PT ;  /* 0x000000ff07ff7812 */ /* 0x000fda000780c0ff */
[----:B------:R-:W-:Y:S05]  /*9560*/  @P0 BRA `(.L_x_187) ;  /* 0xfffffff400400947 */ /* 0x000fea000383ffff */
[----:B------:R-:W-:Y:S05]  /*9570*/  BSYNC B0 ;  /* 0x0000000000007941 */ /* 0x000fea0003800000 */
.L_x_176:
[----:B------:R-:W-:-:S03]  /*9580*/  UMOV UR8, 0xffffffff ;  /* 0xffffffff00087882 */ /* 0x000fc60000000000 */
[----:B------:R-:W-:Y:S05]  /*9590*/  BRA.DIV UR8, `(.L_x_188) ;  /* 0x0000000a08187947 */ /* 0x000fea000b800000 */
[----:B------:R-:W-:-:S13]  /*95a0*/  ELECT P0, URZ, PT ;  /* 0x00000000003f782f */ /* 0x000fda0003800000 */
.L_x_209:
[----:B------:R-:W-:Y:S04]  /*95b0*/  BSSY B0, `(.L_x_189) ;  /* 0x000006a000007945 */ /* 0x000fe80003800000 */
[----:B------:R-:W-:Y:S05]  /*95c0*/  @!P0 BRA `(.L_x_190) ;  /* 0x0000000400a08947 */ /* 0x000fea0003800000 */
[----:B------:R-:W-:-:S04]  /*95d0*/  LOP3.LUT R4, R4, 0x2, RZ, 0xfc, !PT ;  /* 0x0000000204047812 */ /* 0x000fc800078efcff */
[----:B------:R-:W-:-:S13]  /*95e0*/  ISETP.NE.AND P0, PT, R4, 0x3, PT ;  /* 0x000000030400780c */ /* 0x000fda0003f05270 */
[----:B------:R-:W-:Y:S05]  /*95f0*/  @!P0 BRA `(.L_x_191) ;  /* 0x0000000000048947 */ /* 0x000fea0003800000 */
[----:B------:R-:W-:Y:S01]  /*9600*/  BPT.TRAP 0x1 ;  /* 0x000000040000795c */ /* 0x000fe20000300000 */
.L_x_191:
[----:B------:R-:W0:Y:S01]  /*9610*/  S2R R3, SR_CgaCtaId ;  /* 0x0000000000037919 */ /* 0x000e220000008800 */
[----:B------:R-:W-:-:S04]  /*9620*/  MOV R0, 0x400 ;  /* 0x0000040000007802 */ /* 0x000fc80000000f00 */
[----:B0-----:R-:W-:Y:S02]  /*9630*/  LEA R0, R3, R0, 0x18 ;  /* 0x0000000003007211 */ /* 0x001fe400078ec0ff */
[----:B------:R-:W-:-:S03]  /*9640*/  SHF.L.U32 R3, R11, 0x1f, RZ ;  /* 0x0000001f0b037819 */ /* 0x000fc600000006ff */
[----:B------:R-:W-:-:S04]  /*9650*/  VIADD R0, R0, 0x58 ;  /* 0x0000005800007836 */ /* 0x000fc80000000000 */
[C---:B------:R-:W-:Y:S02]  /*9660*/  IMAD R6, R15.reuse, 0x8, R0 ;  /* 0x000000080f067824 */ /* 0x040fe400078e0200 */
[----:B------:R-:W-:Y:S02]  /*9670*/  VIADD R15, R15, 0x1 ;  /* 0x000000010f0f7836 */ /* 0x000fe40000000000 */
[----:B------:R-:W0:Y:S03]  /*9680*/  SYNCS.PHASECHK.TRANS64.TRYWAIT P0, [R6+URZ], R3 ;  /* 0x00000003060075a7 */ /* 0x000e26000800017f */
[----:B------:R-:W-:-:S04]  /*9690*/  ISETP.NE.AND P1, PT, R15, 0xb, PT ;  /* 0x0000000b0f00780c */ /* 0x000fc80003f25270 */
[----:B------:R-:W-:Y:S02]  /*96a0*/  SEL R2, RZ, 0x1, P1 ;  /* 0x00000001ff027807 */ /* 0x000fe40000800000 */
[----:B------:R-:W-:Y:S02]  /*96b0*/  SEL R15, R15, RZ, P1 ;  /* 0x000000ff0f0f7207 */ /* 0x000fe40000800000 */
[----:B------:R-:W-:-:S03]  /*96c0*/  LOP3.LUT R8, R11, R2, RZ, 0x3c, !PT ;  /* 0x000000020b087212 */ /* 0x000fc600078e3cff */
[----:B------:R-:W-:Y:S01]  /*96d0*/  IMAD R7, R15, 0x8, R0 ;  /* 0x000000080f077824 */ /* 0x000fe200078e0200 */
[----:B------:R-:W-:Y:S01]  /*96e0*/  SHF.L.U32 R4, R8, 0x1f, RZ ;  /* 0x0000001f08047819 */ /* 0x000fe200000006ff */
[----:B0-----:R-:W-:Y:S06]  /*96f0*/  @!P0 BRA `(.L_x_192) ;  /* 0x0000000400e08947 */ /* 0x001fec0003800000 */
.L_x_210:
[----:B------:R-:W1:Y:S01]  /*9700*/  SYNCS.PHASECHK.TRANS64.TRYWAIT P0, [R7+URZ], R4 ;  /* 0x00000004070075a7 */ /* 0x000e62000800017f */
[----:B------:R-:W-:-:S05]  /*9710*/  VIADD R2, R15, 0x1 ;  /* 0x000000010f027836 */ /* 0x000fca0000000000 */
[----:B------:R-:W-:-:S04]  /*9720*/  ISETP.NE.AND P1, PT, R2, 0xb, PT ;  /* 0x0000000b0200780c */ /* 0x000fc80003f25270 */
[----:B0-----:R-:W-:Y:S02]  /*9730*/  SEL R3, RZ, 0x1, P1 ;  /* 0x00000001ff037807 */ /* 0x001fe40000800000 */
[----:B------:R-:W-:Y:S02]  /*9740*/  SEL R9, R2, RZ, P1 ;  /* 0x000000ff02097207 */ /* 0x000fe40000800000 */
[----:B------:R-:W-:-:S03]  /*9750*/  LOP3.LUT R8, R8, R3, RZ, 0x3c, !PT ;  /* 0x0000000308087212 */ /* 0x000fc600078e3cff */
[----:B------:R-:W-:Y:S01]  /*9760*/  IMAD R6, R9, 0x8, R0 ;  /* 0x0000000809067824 */ /* 0x000fe200078e0200 */
[----:B------:R-:W-:Y:S01]  /*9770*/  SHF.L.U32 R5, R8, 0x1f, RZ ;  /* 0x0000001f08057819 */ /* 0x000fe200000006ff */
[----:B-1----:R-:W-:Y:S06]  /*9780*/  @!P0 BRA `(.L_x_193) ;  /* 0x0000000400d08947 */ /* 0x002fec0003800000 */
.L_x_211:
[----:B------:R-:W1:Y:S01]  /*9790*/  SYNCS.PHASECHK.TRANS64.TRYWAIT P0, [R6+URZ], R5 ;  /* 0x00000005060075a7 */ /* 0x000e62000800017f */
[----:B------:R-:W-:-:S05]  /*97a0*/  VIADD R2, R9, 0x1 ;  /* 0x0000000109027836 */ /* 0x000fca0000000000 */
[----:B------:R-:W-:-:S04]  /*97b0*/  ISETP.NE.AND P1, PT, R2, 0xb, PT ;  /* 0x0000000b0200780c */ /* 0x000fc80003f25270 */
[----:B------:R-:W-:Y:S02]  /*97c0*/  SEL R3, RZ, 0x1, P1 ;  /* 0x00000001ff037807 */ /* 0x000fe40000800000 */
[----:B0-----:R-:W-:Y:S02]  /*97d0*/  SEL R7, R2, RZ, P1 ;  /* 0x000000ff02077207 */ /* 0x001fe40000800000 */
[----:B------:R-:W-:-:S03]  /*97e0*/  LOP3.LUT R8, R8, R3, RZ, 0x3c, !PT ;  /* 0x0000000308087212 */ /* 0x000fc600078e3cff */
[----:B------:R-:W-:Y:S01]  /*97f0*/  IMAD R9, R7, 0x8, R0 ;  /* 0x0000000807097824 */ /* 0x000fe200078e0200 */
[----:B------:R-:W-:Y:S01]  /*9800*/  SHF.L.U32 R4, R8, 0x1f, RZ ;  /* 0x0000001f08047819 */ /* 0x000fe200000006ff */
[----:B-1----:R-:W-:Y:S06]  /*9810*/  @!P0 BRA `(.L_x_194) ;  /* 0x0000000400c08947 */ /* 0x002fec0003800000 */
.L_x_212:
[----:B------:R-:W1:Y:S01]  /*9820*/  SYNCS.PHASECHK.TRANS64.TRYWAIT P0, [R9+URZ], R4 ;  /* 0x00000004090075a7 */ /* 0x000e62000800017f */
[----:B------:R-:W-:-:S05]  /*9830*/  VIADD R2, R7, 0x1 ;  /* 0x0000000107027836 */ /* 0x000fca0000000000 */
[----:B------:R-:W-:-:S04]  /*9840*/  ISETP.NE.AND P1, PT, R2, 0xb, PT ;  /* 0x0000000b0200780c */ /* 0x000fc80003f25270 */
[----:B------:R-:W-:Y:S02]  /*9850*/  SEL R3, RZ, 0x1, P1 ;  /* 0x00000001ff037807 */ /* 0x000fe40000800000 */
[----:B------:R-:W-:Y:S02]  /*9860*/  SEL R7, R2, RZ, P1 ;  /* 0x000000ff02077207 */ /* 0x000fe40000800000 */
[----:B------:R-:W-:-:S03]  /*9870*/  LOP3.LUT R8, R8, R3, RZ, 0x3c, !PT ;  /* 0x0000000308087212 */ /* 0x000fc600078e3cff */
[----:B0-----:R-:W-:Y:S01]  /*9880*/  IMAD R6, R7, 0x8, R0 ;  /* 0x0000000807067824 */ /* 0x001fe200078e0200 */
[----:B------:R-:W-:Y:S01]  /*9890*/  SHF.L.U32 R5, R8, 0x1f, RZ ;  /* 0x0000001f08057819 */ /* 0x000fe200000006ff */
[----:B-1----:R-:W-:Y:S06]  /*98a0*/  @!P0 BRA `(.L_x_195) ;  /* 0x0000000400b08947 */ /* 0x002fec0003800000 */
.L_x_213:
        /* <DEDUP_REMOVED lines=9> */
.L_x_214:
        /* <DEDUP_REMOVED lines=9> */
.L_x_215:
        /* <DEDUP_REMOVED lines=9> */
.L_x_216:
[----:B------:R-:W1:Y:S01]  /*9a60*/  SYNCS.PHASECHK.TRANS64.TRYWAIT P0, [R9+URZ], R4 ;  /* 0x00000004090075a7 */ /* 0x000e62000800017f */
[----:B------:R-:W-:-:S05]  /*9a70*/  VIADD R2, R7, 0x1 ;  /* 0x0000000107027836 */ /* 0x000fca0000000000 */
[----:B------:R-:W-:-:S04]  /*9a80*/  ISETP.NE.AND P1, PT, R2, 0xb, PT ;  /* 0x0000000b0200780c */ /* 0x000fc80003f25270 */
[----:B------:R-:W-:Y:S02]  /*9a90*/  SEL R3, RZ, 0x1, P1 ;  /* 0x00000001ff037807 */ /* 0x000fe40000800000 */
[----:B------:R-:W-:Y:S02]  /*9aa0*/  SEL R7, R2, RZ, P1 ;  /* 0x000000ff02077207 */ /* 0x000fe40000800000 */
[----:B------:R-:W-:-:S03]  /*9ab0*/  LOP3.LUT R8, R8, R3, RZ, 0x3c, !PT ;  /* 0x0000000308087212 */ /* 0x000fc600078e3cff */
[----:B------:R-:W-:Y:S01]  /*9ac0*/  IMAD R10, R7, 0x8, R0 ;  /* 0x00000008070a7824 */ /* 0x000fe200078e0200 */
[----:B0-----:R-:W-:Y:S01]  /*9ad0*/  SHF.L.U32 R5, R8, 0x1f, RZ ;  /* 0x0000001f08057819 */ /* 0x001fe200000006ff */
[----:B-1----:R-:W-:Y:S06]  /*9ae0*/  @!P0 BRA `(.L_x_199) ;  /* 0x0000000400708947 */ /* 0x002fec0003800000 */
.L_x_217:
[----:B------:R-:W1:Y:S01]  /*9af0*/  SYNCS.PHASECHK.TRANS64.TRYWAIT P0, [R10+URZ], R5 ;  /* 0x000000050a0075a7 */ /* 0x000e62000800017f */
[----:B------:R-:W-:-:S05]  /*9b00*/  VIADD R2, R7, 0x1 ;  /* 0x0000000107027836 */ /* 0x000fca0000000000 */
[----:B------:R-:W-:-:S04]  /*9b10*/  ISETP.NE.AND P1, PT, R2, 0xb, PT ;  /* 0x0000000b0200780c */ /* 0x000fc80003f25270 */
[----:B------:R-:W-:Y:S02]  /*9b20*/  SEL R3, RZ, 0x1, P1 ;  /* 0x00000001ff037807 */ /* 0x000fe40000800000 */
[----:B------:R-:W-:Y:S02]  /*9b30*/  SEL R7, R2, RZ, P1 ;  /* 0x000000ff02077207 */ /* 0x000fe40000800000 */
[----:B0-----:R-:W-:-:S03]  /*9b40*/  LOP3.LUT R9, R8, R3, RZ, 0x3c, !PT ;  /* 0x0000000308097212 */ /* 0x001fc600078e3cff */
[----:B------:R-:W-:Y:S01]  /*9b50*/  IMAD R11, R7, 0x8, R0 ;  /* 0x00000008070b7824 */ /* 0x000fe200078e0200 */
[----:B------:R-:W-:Y:S01]  /*9b60*/  SHF.L.U32 R6, R9, 0x1f, RZ ;  /* 0x0000001f09067819 */ /* 0x000fe200000006ff */
[----:B-1----:R-:W-:Y:S06]  /*9b70*/  @!P0 BRA `(.L_x_200) ;  /* 0x0000000400608947 */ /* 0x002fec0003800000 */
.L_x_218:
[----:B------:R-:W1:Y:S01]  /*9b80*/  SYNCS.PHASECHK.TRANS64.TRYWAIT P0, [R11+URZ], R6 ;  /* 0x000000060b0075a7 */ /* 0x000e62000800017f */
[----:B------:R-:W-:-:S05]  /*9b90*/  VIADD R2, R7, 0x1 ;  /* 0x0000000107027836 */ /* 0x000fca0000000000 */
[----:B------:R-:W-:-:S04]  /*9ba0*/  ISETP.NE.AND P1, PT, R2, 0xb, PT ;  /* 0x0000000b0200780c */ /* 0x000fc80003f25270 */
[----:B------:R-:W-:Y:S02]  /*9bb0*/  SEL R4, RZ, 0x1, P1 ;  /* 0x00000001ff047807 */ /* 0x000fe40000800000 */
[----:B------:R-:W-:Y:S02]  /*9bc0*/  SEL R3, R2, RZ, P1 ;  /* 0x000000ff02037207 */ /* 0x000fe40000800000 */
[----:B------:R-:W-:Y:S01]  /*9bd0*/  LOP3.LUT R4, R9, R4, RZ, 0x3c, !PT ;  /* 0x0000000409047212 */ /* 0x000fe200078e3cff */
[----:B-1----:R-:W-:Y:S06]  /*9be0*/  @!P0 BRA `(.L_x_201) ;  /* 0x0000000400588947 */ /* 0x002fec0003800000 */
.L_x_219:
[----:B------:R-:W-:Y:S01]  /*9bf0*/  IMAD R3, R3, 0x8, R0 ;  /* 0x0000000803037824 */ /* 0x000fe200078e0200 */
[----:B------:R-:W-:-:S07]  /*9c00*/  SHF.L.U32 R0, R4, 0x1f, RZ ;  /* 0x0000001f04007819 */ /* 0x000fce00000006ff */
.L_x_202:
[----:B--2---:R2:W3:Y:S02]  /*9c10*/  SYNCS.PHASECHK.TRANS64.TRYWAIT P0, [R3+URZ], R0 ;  /* 0x00000000030075a7 */ /* 0x0044e4000800017f */
[----:B---3--:R-:W-:Y:S05]  /*9c20*/  @!P0 NANOSLEEP.SYNCS 0x989680 ;  /* 0x009896800000895d */ /* 0x008fea0003900000 */
[----:B------:R-:W3:Y:S02]  /*9c30*/  @!P0 SYNCS.PHASECHK.TRANS64 P0, [R3+URZ], R0 ;  /* 0x00000000030085a7 */ /* 0x000ee4000800007f */
[----:B---3--:R-:W-:Y:S05]  /*9c40*/  @!P0 BRA `(.L_x_202) ;  /* 0xfffffffc00f08947 */ /* 0x008fea000383ffff */
.L_x_190:
[----:B------:R-:W-:Y:S05]  /*9c50*/  BSYNC B0 ;  /* 0x0000000000007941 */ /* 0x000fea0003800000 */
.L_x_189:
[----:B------:R-:W-:Y:S05]  /*9c60*/  EXIT ;  /* 0x000000000000794d */ /* 0x000fea0003800000 */
.L_x_22:
[----:B-1----:R-:W-:-:S04]  /*9c70*/  IMAD.U32 R13, RZ, RZ, UR6 ;  /* 0x00000006ff0d7e24 */ /* 0x002fc8000f8e00ff */
[----:B------:R1:W4:Y:S03]  /*9c80*/  SYNCS.PHASECHK.TRANS64.TRYWAIT P0, [R13+URZ], R12 ;  /* 0x0000000c0d0075a7 */ /* 0x000326000800017f */
[----:B----4-:R-:W-:Y:S05]  /*9c90*/  @!P0 NANOSLEEP.SYNCS 0x989680 ;  /* 0x009896800000895d */ /* 0x010fea0003900000 */
[----:B------:R-:W4:Y:S02]  /*9ca0*/  @!P0 SYNCS.PHASECHK.TRANS64 P0, [R13+URZ], R12 ;  /* 0x0000000c0d0085a7 */ /* 0x000f24000800007f */
[----:B----4-:R-:W-:Y:S05]  /*9cb0*/  @!P0 BRA `(.L_x_22) ;  /* 0xfffffffc00ec8947 */ /* 0x010fea000383ffff */
[----:B------:R-:W-:Y:S05]  /*9cc0*/  BRA `(.L_x_21) ;  /* 0xffffff7c00107947 */ /* 0x000fea000383ffff */
.L_x_28:
[----:B-1----:R-:W-:-:S04]  /*9cd0*/  IMAD.U32 R15, RZ, RZ, UR12 ;  /* 0x0000000cff0f7e24 */ /* 0x002fc8000f8e00ff */
[----:B------:R1:W4:Y:S03]  /*9ce0*/  SYNCS.PHASECHK.TRANS64.TRYWAIT P0, [R15+URZ], R14 ;  /* 0x0000000e0f0075a7 */ /* 0x000326000800017f */
[----:B----4-:R-:W-:Y:S05]  /*9cf0*/  @!P0 NANOSLEEP.SYNCS 0x989680 ;  /* 0x009896800000895d */ /* 0x010fea0003900000 */
[----:B------:R-:W4:Y:S02]  /*9d00*/  @!P0 SYNCS.PHASECHK.TRANS64 P0, [R15+URZ], R14 ;  /* 0x0000000e0f0085a7 */ /* 0x000f24000800007f */
[----:B----4-:R-:W-:Y:S05]  /*9d10*/  @!P0 BRA `(.L_x_28) ;  /* 0xfffffffc00ec8947 */ /* 0x010fea000383ffff */
[----:B------:R-:W-:Y:S05]  /*9d20*/  BRA `(.L_x_27) ;  /* 0xffffff84007c7947 */ /* 0x000fea000383ffff */
.L_x_177:
[----:B------:R-:W-:Y:S01]  /*9d30*/  BSSY B1, `(.L_x_203) ;  /* 0x0000006000017945 */ /* 0x000fe20003800000 */
[----:B------:R-:W-:-:S07]  /*9d40*/  IMAD.MOV.U32 R7, RZ, RZ, -0x1 ;  /* 0xffffffffff077424 */ /* 0x000fce00078e00ff */
[----:B------:R-:W-:Y:S05]  /*9d50*/  WARPSYNC.COLLECTIVE R7, `(.L_x_204) ;  /* 0x00000000070c7348 */ /* 0x000fea0003c00000 */
[----:B------:R-:W-:Y:S02]  /*9d60*/  ELECT P0, UR62, PT ;  /* 0x00000000003e782f */ /* 0x000fe40003800000 */
[----:B------:R-:W-:Y:S01]  /*9d70*/  MOV R7, UR62 ;  /* 0x0000003e00077c02 */ /* 0x000fe20008000f00 */
[----:B------:R-:W-:Y:S10]  /*9d80*/  ENDCOLLECTIVE ;  /* 0x000000000000791b */ /* 0x000ff40003800000 */
.L_x_204:
[----:B------:R-:W-:Y:S05]  /*9d90*/  BSYNC B1 ;  /* 0x0000000000017941 */ /* 0x000fea0003800000 */
.L_x_203:
[----:B------:R-:W-:Y:S05]  /*9da0*/  BRA `(.L_x_205) ;  /* 0xffffffec003c7947 */ /* 0x000fea000383ffff */
.L_x_180:
[----:B-1----:R1:W2:Y:S02]  /*9db0*/  SYNCS.PHASECHK.TRANS64.TRYWAIT P0, [R20+URZ+0x58], R9 ;  /* 0x00005809140075a7 */ /* 0x0022a4000800017f */
[----:B--2---:R-:W-:Y:S05]  /*9dc0*/  @!P0 NANOSLEEP.SYNCS 0x989680 ;  /* 0x009896800000895d */ /* 0x004fea0003900000 */
[----:B------:R-:W2:Y:S02]  /*9dd0*/  @!P0 SYNCS.PHASECHK.TRANS64 P0, [R20+URZ+0x58], R9 ;  /* 0x00005809140085a7 */ /* 0x000ea4000800007f */
[----:B--2---:R-:W-:Y:S05]  /*9de0*/  @!P0 BRA `(.L_x_180) ;  /* 0xfffffffc00f08947 */ /* 0x004fea000383ffff */
[----:B------:R-:W-:Y:S05]  /*9df0*/  BRA `(.L_x_206) ;  /* 0xffffffec00787947 */ /* 0x000fea000383ffff */
.L_x_188:
[----:B------:R-:W-:Y:S01]  /*9e00*/  BSSY B0, `(.L_x_207) ;  /* 0x0000006000007945 */ /* 0x000fe20003800000 */
[----:B------:R-:W-:-:S07]  /*9e10*/  IMAD.MOV.U32 R7, RZ, RZ, -0x1 ;  /* 0xffffffffff077424 */ /* 0x000fce00078e00ff */
[----:B------:R-:W-:Y:S05]  /*9e20*/  WARPSYNC.COLLECTIVE R7, `(.L_x_208) ;  /* 0x00000000070c7348 */ /* 0x000fea0003c00000 */
[----:B------:R-:W-:Y:S02]  /*9e30*/  ELECT P0, UR62, PT ;  /* 0x00000000003e782f */ /* 0x000fe40003800000 */
[----:B------:R-:W-:Y:S01]  /*9e40*/  MOV R7, UR62 ;  /* 0x0000003e00077c02 */ /* 0x000fe20008000f00 */
[----:B------:R-:W-:Y:S10]  /*9e50*/  ENDCOLLECTIVE ;  /* 0x000000000000791b */ /* 0x000ff40003800000 */
.L_x_208:
[----:B------:R-:W-:Y:S05]  /*9e60*/  BSYNC B0 ;  /* 0x0000000000007941 */ /* 0x000fea0003800000 */
.L_x_207:
[----:B------:R-:W-:Y:S05]  /*9e70*/  BRA `(.L_x_209) ;  /* 0xfffffff400cc7947 */ /* 0x000fea000383ffff */
.L_x_192:
[----:B0-----:R0:W1:Y:S02]  /*9e80*/  SYNCS.PHASECHK.TRANS64.TRYWAIT P0, [R6+URZ], R3 ;  /* 0x00000003060075a7 */ /* 0x001064000800017f */
[----:B-1----:R-:W-:Y:S05]  /*9e90*/  @!P0 NANOSLEEP.SYNCS 0x989680 ;  /* 0x009896800000895d */ /* 0x002fea0003900000 */
[----:B------:R-:W1:Y:S02]  /*9ea0*/  @!P0 SYNCS.PHASECHK.TRANS64 P0, [R6+URZ], R3 ;  /* 0x00000003060085a7 */ /* 0x000e64000800007f */
[----:B-1----:R-:W-:Y:S05]  /*9eb0*/  @!P0 BRA `(.L_x_192) ;  /* 0xfffffffc00f08947 */ /* 0x002fea000383ffff */
[----:B------:R-:W-:Y:S05]  /*9ec0*/  BRA `(.L_x_210) ;  /* 0xfffffff8000c7947 */ /* 0x000fea000383ffff */
.L_x_193:
[----:B0-----:R0:W1:Y:S02]  /*9ed0*/  SYNCS.PHASECHK.TRANS64.TRYWAIT P0, [R7+URZ], R4 ;  /* 0x00000004070075a7 */ /* 0x001064000800017f */
[----:B-1----:R-:W-:Y:S05]  /*9ee0*/  @!P0 NANOSLEEP.SYNCS 0x989680 ;  /* 0x009896800000895d */ /* 0x002fea0003900000 */
[----:B------:R-:W1:Y:S02]  /*9ef0*/  @!P0 SYNCS.PHASECHK.TRANS64 P0, [R7+URZ], R4 ;  /* 0x00000004070085a7 */ /* 0x000e64000800007f */
[----:B-1----:R-:W-:Y:S05]  /*9f00*/  @!P0 BRA `(.L_x_193) ;  /* 0xfffffffc00f08947 */ /* 0x002fea000383ffff */
[----:B------:R-:W-:Y:S05]  /*9f10*/  BRA `(.L_x_211) ;  /* 0xfffffff8001c7947 */ /* 0x000fea000383ffff */
.L_x_194:
[----:B0-----:R0:W1:Y:S02]  /*9f20*/  SYNCS.PHASECHK.TRANS64.TRYWAIT P0, [R6+URZ], R5 ;  /* 0x00000005060075a7 */ /* 0x001064000800017f */
[----:B-1----:R-:W-:Y:S05]  /*9f30*/  @!P0 NANOSLEEP.SYNCS 0x989680 ;  /* 0x009896800000895d */ /* 0x002fea0003900000 */
[----:B------:R-:W1:Y:S02]  /*9f40*/  @!P0 SYNCS.PHASECHK.TRANS64 P0, [R6+URZ], R5 ;  /* 0x00000005060085a7 */ /* 0x000e64000800007f */
[----:B-1----:R-:W-:Y:S05]  /*9f50*/  @!P0 BRA `(.L_x_194) ;  /* 0xfffffffc00f08947 */ /* 0x002fea000383ffff */
[----:B------:R-:W-:Y:S05]  /*9f60*/  BRA `(.L_x_212) ;  /* 0xfffffff8002c7947 */ /* 0x000fea000383ffff */
.L_x_195:
[----:B0-----:R0:W1:Y:S02]  /*9f70*/  SYNCS.PHASECHK.TRANS64.TRYWAIT P0, [R9+URZ], R4 ;  /* 0x00000004090075a7 */ /* 0x001064000800017f */
[----:B-1----:R-:W-:Y:S05]  /*9f80*/  @!P0 NANOSLEEP.SYNCS 0x989680 ;  /* 0x009896800000895d */ /* 0x002fea0003900000 */
[----:B------:R-:W1:Y:S02]  /*9f90*/  @!P0 SYNCS.PHASECHK.TRANS64 P0, [R9+URZ], R4 ;  /* 0x00000004090085a7 */ /* 0x000e64000800007f */
[----:B-1----:R-:W-:Y:S05]  /*9fa0*/  @!P0 BRA `(.L_x_195) ;  /* 0xfffffffc00f08947 */ /* 0x002fea000383ffff */
[----:B------:R-:W-:Y:S05]  /*9fb0*/  BRA `(.L_x_213) ;  /* 0xfffffff8003c7947 */ /* 0x000fea000383ffff */
.L_x_196:
[----:B0-----:R0:W1:Y:S02]  /*9fc0*/  SYNCS.PHASECHK.TRANS64.TRYWAIT P0, [R6+URZ], R5 ;  /* 0x00000005060075a7 */ /* 0x001064000800017f */
[----:B-1----:R-:W-:Y:S05]  /*9fd0*/  @!P0 NANOSLEEP.SYNCS 0x989680 ;  /* 0x009896800000895d */ /* 0x002fea0003900000 */
[----:B------:R-:W1:Y:S02]  /*9fe0*/  @!P0 SYNCS.PHASECHK.TRANS64 P0, [R6+URZ], R5 ;  /* 0x00000005060085a7 */ /* 0x000e64000800007f */
[----:B-1----:R-:W-:Y:S05]  /*9ff0*/  @!P0 BRA `(.L_x_196) ;  /* 0xfffffffc00f08947 */ /* 0x002fea000383ffff */
[----:B------:R-:W-:Y:S05]  /*a000*/  BRA `(.L_x_214) ;  /* 0xfffffff8004c7947 */ /* 0x000fea000383ffff */
.L_x_197:
[----:B0-----:R0:W1:Y:S02]  /*a010*/  SYNCS.PHASECHK.TRANS64.TRYWAIT P0, [R9+URZ], R4 ;  /* 0x00000004090075a7 */ /* 0x001064000800017f */
[----:B-1----:R-:W-:Y:S05]  /*a020*/  @!P0 NANOSLEEP.SYNCS 0x989680 ;  /* 0x009896800000895d */ /* 0x002fea0003900000 */
[----:B------:R-:W1:Y:S02]  /*a030*/  @!P0 SYNCS.PHASECHK.TRANS64 P0, [R9+URZ], R4 ;  /* 0x00000004090085a7 */ /* 0x000e64000800007f */
[----:B-1----:R-:W-:Y:S05]  /*a040*/  @!P0 BRA `(.L_x_197) ;  /* 0xfffffffc00f08947 */ /* 0x002fea000383ffff */
[----:B------:R-:W-:Y:S05]  /*a050*/  BRA `(.L_x_215) ;  /* 0xfffffff8005c7947 */ /* 0x000fea000383ffff */
.L_x_198:
[----:B0-----:R0:W1:Y:S02]  /*a060*/  SYNCS.PHASECHK.TRANS64.TRYWAIT P0, [R6+URZ], R5 ;  /* 0x00000005060075a7 */ /* 0x001064000800017f */
[----:B-1----:R-:W-:Y:S05]  /*a070*/  @!P0 NANOSLEEP.SYNCS 0x989680 ;  /* 0x009896800000895d */ /* 0x002fea0003900000 */
[----:B------:R-:W1:Y:S02]  /*a080*/  @!P0 SYNCS.PHASECHK.TRANS64 P0, [R6+URZ], R5 ;  /* 0x00000005060085a7 */ /* 0x000e64000800007f */
[----:B-1----:R-:W-:Y:S05]  /*a090*/  @!P0 BRA `(.L_x_198) ;  /* 0xfffffffc00f08947 */ /* 0x002fea000383ffff */
[----:B------:R-:W-:Y:S05]  /*a0a0*/  BRA `(.L_x_216) ;  /* 0xfffffff8006c7947 */ /* 0x000fea000383ffff */
.L_x_199:
[----:B0-----:R0:W1:Y:S02]  /*a0b0*/  SYNCS.PHASECHK.TRANS64.TRYWAIT P0, [R9+URZ], R4 ;  /* 0x00000004090075a7 */ /* 0x001064000800017f */
[----:B-1----:R-:W-:Y:S05]  /*a0c0*/  @!P0 NANOSLEEP.SYNCS 0x989680 ;  /* 0x009896800000895d */ /* 0x002fea0003900000 */
[----:B------:R-:W1:Y:S02]  /*a0d0*/  @!P0 SYNCS.PHASECHK.TRANS64 P0, [R9+URZ], R4 ;  /* 0x00000004090085a7 */ /* 0x000e64000800007f */
[----:B-1----:R-:W-:Y:S05]  /*a0e0*/  @!P0 BRA `(.L_x_199) ;  /* 0xfffffffc00f08947 */ /* 0x002fea000383ffff */
[----:B------:R-:W-:Y:S05]  /*a0f0*/  BRA `(.L_x_217) ;  /* 0xfffffff8007c7947 */ /* 0x000fea000383ffff */
.L_x_200:
[----:B0-----:R0:W1:Y:S02]  /*a100*/  SYNCS.PHASECHK.TRANS64.TRYWAIT P0, [R10+URZ], R5 ;  /* 0x000000050a0075a7 */ /* 0x001064000800017f */
[----:B-1----:R-:W-:Y:S05]  /*a110*/  @!P0 NANOSLEEP.SYNCS 0x989680 ;  /* 0x009896800000895d */ /* 0x002fea0003900000 */
[----:B------:R-:W1:Y:S02]  /*a120*/  @!P0 SYNCS.PHASECHK.TRANS64 P0, [R10+URZ], R5 ;  /* 0x000000050a0085a7 */ /* 0x000e64000800007f */
[----:B-1----:R-:W-:Y:S05]  /*a130*/  @!P0 BRA `(.L_x_200) ;  /* 0xfffffffc00f08947 */ /* 0x002fea000383ffff */
[----:B------:R-:W-:Y:S05]  /*a140*/  BRA `(.L_x_218) ;  /* 0xfffffff8008c7947 */ /* 0x000fea000383ffff */
.L_x_201:
[----:B-1----:R1:W2:Y:S02]  /*a150*/  SYNCS.PHASECHK.TRANS64.TRYWAIT P0, [R11+URZ], R6 ;  /* 0x000000060b0075a7 */ /* 0x0022a4000800017f */
[----:B--2---:R-:W-:Y:S05]  /*a160*/  @!P0 NANOSLEEP.SYNCS 0x989680 ;  /* 0x009896800000895d */ /* 0x004fea0003900000 */
[----:B------:R-:W2:Y:S02]  /*a170*/  @!P0 SYNCS.PHASECHK.TRANS64 P0, [R11+URZ], R6 ;  /* 0x000000060b0085a7 */ /* 0x000ea4000800007f */
[----:B--2---:R-:W-:Y:S05]  /*a180*/  @!P0 BRA `(.L_x_201) ;  /* 0xfffffffc00f08947 */ /* 0x004fea000383ffff */
[----:B------:R-:W-:Y:S05]  /*a190*/  BRA `(.L_x_219) ;  /* 0xfffffff800947947 */ /* 0x000fea000383ffff */
.L_x_220:
[----:B------:R-:W-:-:S00]  /*a1a0*/  BRA `(.L_x_220) ;  /* 0xfffffffc00fc7947 */ /* 0x000fc0000383ffff */
[----:B------:R-:W-:-:S00]  /*a1b0*/  NOP ;  /* 0x0000000000007918 */ /* 0x000fc00000000000 */
        /* <DEDUP_REMOVED lines=12> */
.L_x_221:


//--------------------- .nv.shared._ZN7cutlass13device_kernelINS_4gemm6kernel13GemmUniversalIN4cute5tupleIJiiiiEEENS1_10collective13CollectiveMmaINS1_37MainloopSm90TmaGmmaWarpSpecializedFP8ILi11ENS5_IJNS4_1CILi2EEENSA_ILi4EEENSA_ILi1EEEEEENS1_35KernelTmaWarpSpecializedCooperativeEEENS5_IJNSA_ILi256EEENSA_ILi64EEESI_EEENS_12float_e4m3_tENS5_IJlSD_lEEESK_SL_NS4_8TiledMMAINS4_8MMA_AtomIJNS4_4SM904GMMA30MMA_64x64x32_F32E4M3E4M3_SS_TNILNSP_7ScaleInE1ELSR_1EEEEEENS4_6LayoutINS5_IJSB_SD_SD_EEENS5_IJSD_NSA_ILi0EEESW_EEEEENS5_IJNS4_10UnderscoreESZ_SZ_EEEEENS4_23SM90_TMA_LOAD_MULTICASTENS4_14ComposedLayoutINS4_7SwizzleILi2ELi4ELi3EEENS4_18smem_ptr_flag_bitsILi8EEENSU_INS5_IJNSA_ILi8EEESI_EEENS5_IJSI_SD_EEEEEEEvNS4_8identityES12_S1C_vS1D_EENS_8epilogue10collective6detail29Sm90TmaWarpSpecializedAdapterINS1G_15DefaultEpilogueISK_SL_SL_NS1F_6thread17LinearCombinationISK_Li1EffLNS1K_9ScaleType4KindE0ELNS_15FloatRoundStyleE2ESK_EENS1_15EpilogueDefaultEEEEEvvEEEEvNT_6ParamsE --------------------------
	.section	.nv.shared._ZN7cutlass13device_kernelINS_4gemm6kernel13GemmUniversalIN4cute5tupleIJiiiiEEENS1_10collective13CollectiveMmaINS1_37MainloopSm90TmaGmmaWarpSpecializedFP8ILi11ENS5_IJNS4_1CILi2EEENSA_ILi4EEENSA_ILi1EEEEEENS1_35KernelTmaWarpSpecializedCooperativeEEENS5_IJNSA_ILi256EEENSA_ILi64EEESI_EEENS_12float_e4m3_tENS5_IJlSD_lEEESK_SL_NS4_8TiledMMAINS4_8MMA_AtomIJNS4_4SM904GMMA30MMA_64x64x32_F32E4M3E4M3_SS_TNILNSP_7ScaleInE1ELSR_1EEEEEENS4_6LayoutINS5_IJSB_SD_SD_EEENS5_IJSD_NSA_ILi0EEESW_EEEEENS5_IJNS4_10UnderscoreESZ_SZ_EEEEENS4_23SM90_TMA_LOAD_MULTICASTENS4_14ComposedLayoutINS4_7SwizzleILi2ELi4ELi3EEENS4_18smem_ptr_flag_bitsILi8EEENSU_INS5_IJNSA_ILi8EEESI_EEENS5_IJSI_SD_EEEEEEEvNS4_8identityES12_S1C_vS1D_EENS_8epilogue10collective6detail29Sm90TmaWarpSpecializedAdapterINS1G_15DefaultEpilogueISK_SL_SL_NS1F_6thread17LinearCombinationISK_Li1EffLNS1K_9ScaleType4KindE0ELNS_15FloatRoundStyleE2ESK_EENS1_15EpilogueDefaultEEEEEvvEEEEvNT_6ParamsE,"aw",@nobits
	.sectionflags	@""
	.align	16
	.zero		1024


//--------------------- .nv.shared.reserved.0     --------------------------
	.section	.nv.shared.reserved.0,"aw",@nobits
	.weak		__nv_reservedSMEM_offset_0_alias
	.size		__nv_reservedSMEM_offset_0_alias, 0, 0
	.other		__nv_reservedSMEM_offset_0_alias,@"STO_CUDA_RESERVED_SHARED STV_DEFAULT"
__nv_reservedSMEM_offset_0_alias:
	.zero		0


//--------------------- .nv.global                --------------------------
	.section	.nv.global,"aw",@nobits
.nv.global:
	.type		_ZN40_INTERNAL_8eca61d2_4_k_cu_d3509f01_258684cute1_E,@object
	.size		_ZN40_INTERNAL_8eca61d2_4_k_cu_d3509f01_258684cute1_E,(_ZN40_INTERNAL_8eca61d2_4_k_cu_d3509f01_258684cuda3std3__45__cpo6cbeginE - _ZN40_INTERNAL_8eca61d2_4_k_cu_d3509f01_258684cute1_E)
_ZN40_INTERNAL_8eca61d2_4_k_cu_d3509f01_258684cute1_E:
	.zero		1
	.type		_ZN40_INTERNAL_8eca61d2_4_k_cu_d3509f01_258684cuda3std3__45__cpo6cbeginE,@object
	.size		_ZN40_INTERNAL_8eca61d2_4_k_cu_d3509f01_258684cuda3std3__45__cpo6cbeginE,(_ZN40_INTERNAL_8eca61d2_4_k_cu_d3509f01_258684cuda3std3__48in_placeE - _ZN40_INTERNAL_8eca61d2_4_k_cu_d3509f01_258684cuda3std3__45__cpo6cbeginE)
_ZN40_INTERNAL_8eca61d2_4_k_cu_d3509f01_258684cuda3std3__45__cpo6cbeginE:
	.zero		1
	.type		_ZN40_INTERNAL_8eca61d2_4_k_cu_d3509f01_258684cuda3std3__48in_placeE,@object
	.size		_ZN40_INTERNAL_8eca61d2_4_k_cu_d3509f01_258684cuda3std3__48in_placeE,(_ZN40_INTERNAL_8eca61d2_4_k_cu_d3509f01_258684cuda3std6ranges3__45__cpo9iter_moveE - _ZN40_INTERNAL_8eca61d2_4_k_cu_d3509f01_258684cuda3std3__48in_placeE)
_ZN40_INTERNAL_8eca61d2_4_k_cu_d3509f01_258684cuda3std3__48in_placeE:
	.zero		1
	.type		_ZN40_INTERNAL_8eca61d2_4_k_cu_d3509f01_258684cuda3std6ranges3__45__cpo9iter_moveE,@object
	.size		_ZN40_INTERNAL_8eca61d2_4_k_cu_d3509f01_258684cuda3std6ranges3__45__cpo9iter_moveE,(_ZN40_INTERNAL_8eca61d2_4_k_cu_d3509f01_258684cuda3std3__45__cpo5beginE - _ZN40_INTERNAL_8eca61d2_4_k_cu_d3509f01_258684cuda3std6ranges3__45__cpo9iter_moveE)
_ZN40_INTERNAL_8eca61d2_4_k_cu_d3509f01_258684cuda3std6ranges3__45__cpo9iter_moveE:
	.zero		1
	.type		_ZN40_INTERNAL_8eca61d2_4_k_cu_d3509f01_258684cuda3std3__45__cpo5beginE,@object
	.size		_ZN40_INTERNAL_8eca61d2_4_k_cu_d3509f01_258684cuda3std3__45__cpo5beginE,(_ZN40_INTERNAL_8eca61d2_4_k_cu_d3509f01_258684cuda3std3__442_GLOBAL__N__8eca61d2_4_k_cu_d3509f01_258686ignoreE - _ZN40_INTERNAL_8eca61d2_4_k_cu_d3509f01_258684cuda3std3__45__cpo5beginE)
_ZN40_INTERNAL_8eca61d2_4_k_cu_d3509f01_258684cuda3std3__45__cpo5beginE:
	.zero		1
	.type		_ZN40_INTERNAL_8eca61d2_4_k_cu_d3509f01_258684cuda3std3__442_GLOBAL__N__8eca61d2_4_k_cu_d3509f01_258686ignoreE,@object
	.size		_ZN40_INTERNAL_8eca61d2_4_k_cu_d3509f01_258684cuda3std3__442_GLOBAL__N__8eca61d2_4_k_cu_d3509f01_258686ignoreE,(_ZN40_INTERNAL_8eca61d2_4_k_cu_d3509f01_258684cute7productE - _ZN40_INTERNAL_8eca61d2_4_k_cu_d3509f01_258684cuda3std3__442_GLOBAL__N__8eca61d2_4_k_cu_d3509f01_258686ignoreE)
_ZN40_INTERNAL_8eca61d2_4_k_cu_d3509f01_258684cuda3std3__442_GLOBAL__N__8eca61d2_4_k_cu_d3509f01_258686ignoreE:
	.zero		1
	.type		_ZN40_INTERNAL_8eca61d2_4_k_cu_d3509f01_258684cute7productE,@object
	.size		_ZN40_INTERNAL_8eca61d2_4_k_cu_d3509f01_258684cute7productE,(_ZN40_INTERNAL_8eca61d2_4_k_cu_d3509f01_258684cuda3std3__45__cpo3endE - _ZN40_INTERNAL_8eca61d2_4_k_cu_d3509f01_258684cute7productE)
_ZN40_INTERNAL_8eca61d2_4_k_cu_d3509f01_258684cute7productE:
	.zero		1
	.type		_ZN40_INTERNAL_8eca61d2_4_k_cu_d3509f01_258684cuda3std3__45__cpo3endE,@object
	.size		_ZN40_INTERNAL_8eca61d2_4_k_cu_d3509f01_258684cuda3std3__45__cpo3endE,(_ZN40_INTERNAL_8eca61d2_4_k_cu_d3509f01_258684cuda3std3__419piecewise_constructE - _ZN40_INTERNAL_8eca61d2_4_k_cu_d3509f01_258684cuda3std3__45__cpo3endE)
_ZN40_INTERNAL_8eca61d2_4_k_cu_d3509f01_258684cuda3std3__45__cpo3endE:
	.zero		1
	.type		_ZN40_INTERNAL_8eca61d2_4_k_cu_d3509f01_258684cuda3std3__419piecewise_constructE,@object
	.size		_ZN40_INTERNAL_8eca61d2_4_k_cu_d3509f01_258684cuda3std3__419piecewise_constructE,(_ZN40_INTERNAL_8eca61d2_4_k_cu_d3509f01_258684cuda3std3__45__cpo4cendE - _ZN40_INTERNAL_8eca61d2_4_k_cu_d3509f01_258684cuda3std3__419piecewise_constructE)
_ZN40_INTERNAL_8eca61d2_4_k_cu_d3509f01_258684cuda3std3__419piecewise_constructE:
	.zero		1
	.type		_ZN40_INTERNAL_8eca61d2_4_k_cu_d3509f01_258684cuda3std3__45__cpo4cendE,@object
	.size		_ZN40_INTERNAL_8eca61d2_4_k_cu_d3509f01_258684cuda3std3__45__cpo4cendE,(_ZN40_INTERNAL_8eca61d2_4_k_cu_d3509f01_258684cuda3std6ranges3__45__cpo4swapE - _ZN40_INTERNAL_8eca61d2_4_k_cu_d3509f01_258684cuda3std3__45__cpo4cendE)
_ZN40_INTERNAL_8eca61d2_4_k_cu_d3509f01_258684cuda3std3__45__cpo4cendE:
	.zero		1
	.type		_ZN40_INTERNAL_8eca61d2_4_k_cu_d3509f01_258684cuda3std6ranges3__45__cpo4swapE,@object
	.size		_ZN40_INTERNAL_8eca61d2_4_k_cu_d3509f01_258684cuda3std6ranges3__45__cpo4swapE,(.L_7 - _ZN40_INTERNAL_8eca61d2_4_k_cu_d3509f01_258684cuda3std6ranges3__45__cpo4swapE)
_ZN40_INTERNAL_8eca61d2_4_k_cu_d3509f01_258684cuda3std6ranges3__45__cpo4swapE:
	.zero		1
.L_7:


//--------------------- .nv.constant0._ZN7cutlass13device_kernelINS_4gemm6kernel13GemmUniversalIN4cute5tupleIJiiiiEEENS1_10collective13CollectiveMmaINS1_37MainloopSm90TmaGmmaWarpSpecializedFP8ILi11ENS5_IJNS4_1CILi2EEENSA_ILi4EEENSA_ILi1EEEEEENS1_35KernelTmaWarpSpecializedCooperativeEEENS5_IJNSA_ILi256EEENSA_ILi64EEESI_EEENS_12float_e4m3_tENS5_IJlSD_lEEESK_SL_NS4_8TiledMMAINS4_8MMA_AtomIJNS4_4SM904GMMA30MMA_64x64x32_F32E4M3E4M3_SS_TNILNSP_7ScaleInE1ELSR_1EEEEEENS4_6LayoutINS5_IJSB_SD_SD_EEENS5_IJSD_NSA_ILi0EEESW_EEEEENS5_IJNS4_10UnderscoreESZ_SZ_EEEEENS4_23SM90_TMA_LOAD_MULTICASTENS4_14ComposedLayoutINS4_7SwizzleILi2ELi4ELi3EEENS4_18smem_ptr_flag_bitsILi8EEENSU_INS5_IJNSA_ILi8EEESI_EEENS5_IJSI_SD_EEEEEEEvNS4_8identityES12_S1C_vS1D_EENS_8epilogue10collective6detail29Sm90TmaWarpSpecializedAdapterINS1G_15DefaultEpilogueISK_SL_SL_NS1F_6thread17LinearCombinationISK_Li1EffLNS1K_9ScaleType4KindE0ELNS_15FloatRoundStyleE2ESK_EENS1_15EpilogueDefaultEEEEEvvEEEEvNT_6ParamsE --------------------------
	.section	.nv.constant0._ZN7cutlass13device_kernelINS_4gemm6kernel13GemmUniversalIN4cute5tupleIJiiiiEEENS1_10collective13CollectiveMmaINS1_37MainloopSm90TmaGmmaWarpSpecializedFP8ILi11ENS5_IJNS4_1CILi2EEENSA_ILi4EEENSA_ILi1EEEEEENS1_35KernelTmaWarpSpecializedCooperativeEEENS5_IJNSA_ILi256EEENSA_ILi64EEESI_EEENS_12float_e4m3_tENS5_IJlSD_lEEESK_SL_NS4_8TiledMMAINS4_8MMA_AtomIJNS4_4SM904GMMA30MMA_64x64x32_F32E4M3E4M3_SS_TNILNSP_7ScaleInE1ELSR_1EEEEEENS4_6LayoutINS5_IJSB_SD_SD_EEENS5_IJSD_NSA_ILi0EEESW_EEEEENS5_IJNS4_10UnderscoreESZ_SZ_EEEEENS4_23SM90_TMA_LOAD_MULTICASTENS4_14ComposedLayoutINS4_7SwizzleILi2ELi4ELi3EEENS4_18smem_ptr_flag_bitsILi8EEENSU_INS5_IJNSA_ILi8EEESI_EEENS5_IJSI_SD_EEEEEEEvNS4_8identityES12_S1C_vS1D_EENS_8epilogue10collective6detail29Sm90TmaWarpSpecializedAdapterINS1G_15DefaultEpilogueISK_SL_SL_NS1F_6thread17LinearCombinationISK_Li1EffLNS1K_9ScaleType4KindE0ELNS_15FloatRoundStyleE2ESK_EENS1_15EpilogueDefaultEEEEEvvEEEEvNT_6ParamsE,"a",@progbits
	.sectionflags	@""
	.align	4
.nv.constant0._ZN7cutlass13device_kernelINS_4gemm6kernel13GemmUniversalIN4cute5tupleIJiiiiEEENS1_10collective13CollectiveMmaINS1_37MainloopSm90TmaGmmaWarpSpecializedFP8ILi11ENS5_IJNS4_1CILi2EEENSA_ILi4EEENSA_ILi1EEEEEENS1_35KernelTmaWarpSpecializedCooperativeEEENS5_IJNSA_ILi256EEENSA_ILi64EEESI_EEENS_12float_e4m3_tENS5_IJlSD_lEEESK_SL_NS4_8TiledMMAINS4_8MMA_AtomIJNS4_4SM904GMMA30MMA_64x64x32_F32E4M3E4M3_SS_TNILNSP_7ScaleInE1ELSR_1EEEEEENS4_6LayoutINS5_IJSB_SD_SD_EEENS5_IJSD_NSA_ILi0EEESW_EEEEENS5_IJNS4_10UnderscoreESZ_SZ_EEEEENS4_23SM90_TMA_LOAD_MULTICASTENS4_14ComposedLayoutINS4_7SwizzleILi2ELi4ELi3EEENS4_18smem_ptr_flag_bitsILi8EEENSU_INS5_IJNSA_ILi8EEESI_EEENS5_IJSI_SD_EEEEEEEvNS4_8identityES12_S1C_vS1D_EENS_8epilogue10collective6detail29Sm90TmaWarpSpecializedAdapterINS1G_15DefaultEpilogueISK_SL_SL_NS1F_6thread17LinearCombinationISK_Li1EffLNS1K_9ScaleType4KindE0ELNS_15FloatRoundStyleE2ESK_EENS1_15EpilogueDefaultEEEEEvvEEEEvNT_6ParamsE:
	.zero		1664


//--------------------- SYMBOLS --------------------------

	.type		.nv.reservedSmem.offset0,@object
	.size		.nv.reservedSmem.offset0,0x4
